//
// Generated by NVIDIA NVVM Compiler
//
// Compiler Build ID: CL-36424714
// Cuda compilation tools, release 13.0, V13.0.88
// Based on NVVM 20.0.0
//

.version 9.0
.target sm_100
.address_size 64

	// .globl	_Z28matrix_multiplication_kernelPKfS0_Pfiii
// _ZZ35matrix_multiplication_kernel_slicedPKfS0_PfiiiE2As has been demoted
// _ZZ35matrix_multiplication_kernel_slicedPKfS0_PfiiiE2Bs has been demoted
// _ZZ42matrix_multiplication_kernel_double_bufferPKfS0_PfiiiE2As has been demoted
// _ZZ42matrix_multiplication_kernel_double_bufferPKfS0_PfiiiE2Bs has been demoted

.visible .entry _Z28matrix_multiplication_kernelPKfS0_Pfiii(
	.param .u64 .ptr .align 1 _Z28matrix_multiplication_kernelPKfS0_Pfiii_param_0,
	.param .u64 .ptr .align 1 _Z28matrix_multiplication_kernelPKfS0_Pfiii_param_1,
	.param .u64 .ptr .align 1 _Z28matrix_multiplication_kernelPKfS0_Pfiii_param_2,
	.param .u32 _Z28matrix_multiplication_kernelPKfS0_Pfiii_param_3,
	.param .u32 _Z28matrix_multiplication_kernelPKfS0_Pfiii_param_4,
	.param .u32 _Z28matrix_multiplication_kernelPKfS0_Pfiii_param_5
)
{
	.reg .pred 	%p<13>;
	.reg .b32 	%r<17>;
	.reg .b32 	%f<68>;
	.reg .b64 	%rd<72>;

	ld.param.u64 	%rd22, [_Z28matrix_multiplication_kernelPKfS0_Pfiii_param_0];
	ld.param.u64 	%rd23, [_Z28matrix_multiplication_kernelPKfS0_Pfiii_param_1];
	ld.param.u64 	%rd21, [_Z28matrix_multiplication_kernelPKfS0_Pfiii_param_2];
	ld.param.u32 	%r5, [_Z28matrix_multiplication_kernelPKfS0_Pfiii_param_3];
	ld.param.u32 	%r3, [_Z28matrix_multiplication_kernelPKfS0_Pfiii_param_4];
	ld.param.u32 	%r4, [_Z28matrix_multiplication_kernelPKfS0_Pfiii_param_5];
	cvta.to.global.u64 	%rd1, %rd23;
	cvta.to.global.u64 	%rd2, %rd22;
	mov.u32 	%r6, %ntid.y;
	mov.u32 	%r7, %ctaid.y;
	mov.u32 	%r8, %tid.y;
	mad.lo.s32 	%r1, %r6, %r7, %r8;
	mov.u32 	%r9, %ntid.x;
	mov.u32 	%r10, %ctaid.x;
	mov.u32 	%r11, %tid.x;
	mad.lo.s32 	%r2, %r9, %r10, %r11;
	setp.ge.s32 	%p1, %r1, %r5;
	setp.ge.s32 	%p2, %r2, %r4;
	or.pred  	%p3, %p1, %p2;
	@%p3 bra 	$L__BB0_14;
	cvt.s64.s32 	%rd3, %r3;
	setp.eq.s32 	%p4, %r3, 0;
	mov.f32 	%f67, 0f00000000;
	@%p4 bra 	$L__BB0_13;
	mul.lo.s32 	%r12, %r3, %r1;
	cvt.s64.s32 	%rd4, %r12;
	cvt.s64.s32 	%rd5, %r4;
	cvt.s64.s32 	%rd6, %r2;
	setp.lt.u32 	%p5, %r3, 8;
	mov.f32 	%f67, 0f00000000;
	mov.b64 	%rd70, 0;
	@%p5 bra 	$L__BB0_5;
	and.b64  	%rd70, %rd3, -8;
	shl.b64 	%rd25, %rd6, 2;
	add.s64 	%rd67, %rd1, %rd25;
	shl.b64 	%rd26, %rd4, 2;
	add.s64 	%rd27, %rd26, %rd2;
	add.s64 	%rd66, %rd27, 16;
	mov.f32 	%f67, 0f00000000;
	mov.u64 	%rd68, %rd70;
$L__BB0_4:
	.pragma "nounroll";
	ld.global.f32 	%f17, [%rd66+-16];
	ld.global.f32 	%f18, [%rd67];
	fma.rn.f32 	%f19, %f17, %f18, %f67;
	ld.global.f32 	%f20, [%rd66+-12];
	shl.b64 	%rd28, %rd5, 2;
	add.s64 	%rd29, %rd67, %rd28;
	ld.global.f32 	%f21, [%rd29];
	fma.rn.f32 	%f22, %f20, %f21, %f19;
	ld.global.f32 	%f23, [%rd66+-8];
	add.s64 	%rd30, %rd29, %rd28;
	ld.global.f32 	%f24, [%rd30];
	fma.rn.f32 	%f25, %f23, %f24, %f22;
	ld.global.f32 	%f26, [%rd66+-4];
	add.s64 	%rd31, %rd30, %rd28;
	ld.global.f32 	%f27, [%rd31];
	fma.rn.f32 	%f28, %f26, %f27, %f25;
	ld.global.f32 	%f29, [%rd66];
	add.s64 	%rd32, %rd31, %rd28;
	ld.global.f32 	%f30, [%rd32];
	fma.rn.f32 	%f31, %f29, %f30, %f28;
	ld.global.f32 	%f32, [%rd66+4];
	add.s64 	%rd33, %rd32, %rd28;
	ld.global.f32 	%f33, [%rd33];
	fma.rn.f32 	%f34, %f32, %f33, %f31;
	ld.global.f32 	%f35, [%rd66+8];
	add.s64 	%rd34, %rd33, %rd28;
	ld.global.f32 	%f36, [%rd34];
	fma.rn.f32 	%f37, %f35, %f36, %f34;
	ld.global.f32 	%f38, [%rd66+12];
	add.s64 	%rd35, %rd34, %rd28;
	ld.global.f32 	%f39, [%rd35];
	fma.rn.f32 	%f67, %f38, %f39, %f37;
	add.s64 	%rd68, %rd68, -8;
	shl.b64 	%rd36, %rd5, 5;
	add.s64 	%rd67, %rd67, %rd36;
	add.s64 	%rd66, %rd66, 32;
	setp.ne.s64 	%p6, %rd68, 0;
	@%p6 bra 	$L__BB0_4;
$L__BB0_5:
	and.b32  	%r13, %r3, 7;
	setp.eq.s32 	%p7, %r13, 0;
	@%p7 bra 	$L__BB0_13;
	and.b64  	%rd37, %rd3, 7;
	add.s64 	%rd38, %rd37, -1;
	setp.lt.u64 	%p8, %rd38, 3;
	@%p8 bra 	$L__BB0_8;
	add.s64 	%rd39, %rd70, %rd4;
	shl.b64 	%rd40, %rd39, 2;
	add.s64 	%rd41, %rd2, %rd40;
	ld.global.f32 	%f41, [%rd41];
	mad.lo.s64 	%rd42, %rd70, %rd5, %rd6;
	shl.b64 	%rd43, %rd42, 2;
	add.s64 	%rd44, %rd1, %rd43;
	ld.global.f32 	%f42, [%rd44];
	fma.rn.f32 	%f43, %f41, %f42, %f67;
	ld.global.f32 	%f44, [%rd41+4];
	shl.b64 	%rd45, %rd5, 2;
	add.s64 	%rd46, %rd44, %rd45;
	ld.global.f32 	%f45, [%rd46];
	fma.rn.f32 	%f46, %f44, %f45, %f43;
	ld.global.f32 	%f47, [%rd41+8];
	add.s64 	%rd47, %rd46, %rd45;
	ld.global.f32 	%f48, [%rd47];
	fma.rn.f32 	%f49, %f47, %f48, %f46;
	ld.global.f32 	%f50, [%rd41+12];
	add.s64 	%rd48, %rd47, %rd45;
	ld.global.f32 	%f51, [%rd48];
	fma.rn.f32 	%f67, %f50, %f51, %f49;
	add.s64 	%rd70, %rd70, 4;
$L__BB0_8:
	and.b32  	%r14, %r3, 3;
	setp.eq.s32 	%p9, %r14, 0;
	@%p9 bra 	$L__BB0_13;
	setp.eq.s32 	%p10, %r14, 1;
	@%p10 bra 	$L__BB0_11;
	add.s64 	%rd49, %rd70, %rd4;
	shl.b64 	%rd50, %rd49, 2;
	add.s64 	%rd51, %rd2, %rd50;
	ld.global.f32 	%f53, [%rd51];
	mad.lo.s64 	%rd52, %rd70, %rd5, %rd6;
	shl.b64 	%rd53, %rd52, 2;
	add.s64 	%rd54, %rd1, %rd53;
	ld.global.f32 	%f54, [%rd54];
	fma.rn.f32 	%f55, %f53, %f54, %f67;
	ld.global.f32 	%f56, [%rd51+4];
	shl.b64 	%rd55, %rd5, 2;
	add.s64 	%rd56, %rd54, %rd55;
	ld.global.f32 	%f57, [%rd56];
	fma.rn.f32 	%f67, %f56, %f57, %f55;
	add.s64 	%rd70, %rd70, 2;
$L__BB0_11:
	and.b32  	%r15, %r3, 1;
	setp.eq.b32 	%p11, %r15, 1;
	not.pred 	%p12, %p11;
	@%p12 bra 	$L__BB0_13;
	add.s64 	%rd57, %rd70, %rd4;
	shl.b64 	%rd58, %rd57, 2;
	add.s64 	%rd59, %rd2, %rd58;
	ld.global.f32 	%f58, [%rd59];
	mad.lo.s64 	%rd60, %rd70, %rd5, %rd6;
	shl.b64 	%rd61, %rd60, 2;
	add.s64 	%rd62, %rd1, %rd61;
	ld.global.f32 	%f59, [%rd62];
	fma.rn.f32 	%f67, %f58, %f59, %f67;
$L__BB0_13:
	mad.lo.s32 	%r16, %r4, %r1, %r2;
	cvta.to.global.u64 	%rd63, %rd21;
	mul.wide.s32 	%rd64, %r16, 4;
	add.s64 	%rd65, %rd63, %rd64;
	st.global.f32 	[%rd65], %f67;
$L__BB0_14:
	ret;

}
	// .globl	_Z35matrix_multiplication_kernel_slicedPKfS0_Pfiii
.visible .entry _Z35matrix_multiplication_kernel_slicedPKfS0_Pfiii(
	.param .u64 .ptr .align 1 _Z35matrix_multiplication_kernel_slicedPKfS0_Pfiii_param_0,
	.param .u64 .ptr .align 1 _Z35matrix_multiplication_kernel_slicedPKfS0_Pfiii_param_1,
	.param .u64 .ptr .align 1 _Z35matrix_multiplication_kernel_slicedPKfS0_Pfiii_param_2,
	.param .u32 _Z35matrix_multiplication_kernel_slicedPKfS0_Pfiii_param_3,
	.param .u32 _Z35matrix_multiplication_kernel_slicedPKfS0_Pfiii_param_4,
	.param .u32 _Z35matrix_multiplication_kernel_slicedPKfS0_Pfiii_param_5
)
{
	.reg .pred 	%p<12>;
	.reg .b32 	%r<43>;
	.reg .b32 	%f<63>;
	.reg .b64 	%rd<13>;
	// demoted variable
	.shared .align 4 .b8 _ZZ35matrix_multiplication_kernel_slicedPKfS0_PfiiiE2As[1024];
	// demoted variable
	.shared .align 4 .b8 _ZZ35matrix_multiplication_kernel_slicedPKfS0_PfiiiE2Bs[1024];
	ld.param.u64 	%rd3, [_Z35matrix_multiplication_kernel_slicedPKfS0_Pfiii_param_0];
	ld.param.u64 	%rd4, [_Z35matrix_multiplication_kernel_slicedPKfS0_Pfiii_param_1];
	ld.param.u64 	%rd5, [_Z35matrix_multiplication_kernel_slicedPKfS0_Pfiii_param_2];
	ld.param.u32 	%r24, [_Z35matrix_multiplication_kernel_slicedPKfS0_Pfiii_param_3];
	ld.param.u32 	%r25, [_Z35matrix_multiplication_kernel_slicedPKfS0_Pfiii_param_4];
	ld.param.u32 	%r26, [_Z35matrix_multiplication_kernel_slicedPKfS0_Pfiii_param_5];
	mov.u32 	%r27, %ctaid.y;
	shl.b32 	%r28, %r27, 4;
	mov.u32 	%r40, %tid.y;
	add.s32 	%r2, %r28, %r40;
	mov.u32 	%r29, %ctaid.x;
	shl.b32 	%r3, %r29, 4;
	mov.u32 	%r38, %tid.x;
	add.s32 	%r5, %r3, %r38;
	setp.lt.s32 	%p1, %r25, 1;
	mov.f32 	%f62, 0f00000000;
	@%p1 bra 	$L__BB1_7;
	add.s32 	%r30, %r25, 15;
	shr.u32 	%r31, %r30, 4;
	shl.b32 	%r32, %r40, 6;
	mov.u32 	%r33, _ZZ35matrix_multiplication_kernel_slicedPKfS0_PfiiiE2As;
	add.s32 	%r6, %r33, %r32;
	shl.b32 	%r34, %r38, 2;
	add.s32 	%r7, %r6, %r34;
	mov.u32 	%r35, _ZZ35matrix_multiplication_kernel_slicedPKfS0_PfiiiE2Bs;
	add.s32 	%r9, %r35, %r34;
	add.s32 	%r8, %r9, %r32;
	neg.s32 	%r42, %r31;
	mad.lo.s32 	%r36, %r40, %r26, %r38;
	add.s32 	%r41, %r36, %r3;
	shl.b32 	%r12, %r26, 4;
	mad.lo.s32 	%r39, %r25, %r2, %r38;
	cvta.to.global.u64 	%rd1, %rd3;
	cvta.to.global.u64 	%rd2, %rd4;
	mov.f32 	%f62, 0f00000000;
$L__BB1_2:
	setp.ge.s32 	%p2, %r2, %r24;
	setp.ge.u32 	%p3, %r38, %r25;
	mov.f32 	%f60, 0f00000000;
	or.pred  	%p4, %p2, %p3;
	@%p4 bra 	$L__BB1_4;
	mul.wide.u32 	%rd6, %r39, 4;
	add.s64 	%rd7, %rd1, %rd6;
	ld.global.f32 	%f60, [%rd7];
$L__BB1_4:
	setp.ge.s32 	%p5, %r5, %r26;
	st.shared.f32 	[%r7], %f60;
	setp.ge.u32 	%p6, %r40, %r25;
	mov.f32 	%f61, 0f00000000;
	or.pred  	%p7, %p5, %p6;
	@%p7 bra 	$L__BB1_6;
	mul.wide.u32 	%rd8, %r41, 4;
	add.s64 	%rd9, %rd2, %rd8;
	ld.global.f32 	%f61, [%rd9];
$L__BB1_6:
	st.shared.f32 	[%r8], %f61;
	bar.sync 	0;
	ld.shared.f32 	%f12, [%r6];
	ld.shared.f32 	%f13, [%r9];
	fma.rn.f32 	%f14, %f12, %f13, %f62;
	ld.shared.f32 	%f15, [%r6+4];
	ld.shared.f32 	%f16, [%r9+64];
	fma.rn.f32 	%f17, %f15, %f16, %f14;
	ld.shared.f32 	%f18, [%r6+8];
	ld.shared.f32 	%f19, [%r9+128];
	fma.rn.f32 	%f20, %f18, %f19, %f17;
	ld.shared.f32 	%f21, [%r6+12];
	ld.shared.f32 	%f22, [%r9+192];
	fma.rn.f32 	%f23, %f21, %f22, %f20;
	ld.shared.f32 	%f24, [%r6+16];
	ld.shared.f32 	%f25, [%r9+256];
	fma.rn.f32 	%f26, %f24, %f25, %f23;
	ld.shared.f32 	%f27, [%r6+20];
	ld.shared.f32 	%f28, [%r9+320];
	fma.rn.f32 	%f29, %f27, %f28, %f26;
	ld.shared.f32 	%f30, [%r6+24];
	ld.shared.f32 	%f31, [%r9+384];
	fma.rn.f32 	%f32, %f30, %f31, %f29;
	ld.shared.f32 	%f33, [%r6+28];
	ld.shared.f32 	%f34, [%r9+448];
	fma.rn.f32 	%f35, %f33, %f34, %f32;
	ld.shared.f32 	%f36, [%r6+32];
	ld.shared.f32 	%f37, [%r9+512];
	fma.rn.f32 	%f38, %f36, %f37, %f35;
	ld.shared.f32 	%f39, [%r6+36];
	ld.shared.f32 	%f40, [%r9+576];
	fma.rn.f32 	%f41, %f39, %f40, %f38;
	ld.shared.f32 	%f42, [%r6+40];
	ld.shared.f32 	%f43, [%r9+640];
	fma.rn.f32 	%f44, %f42, %f43, %f41;
	ld.shared.f32 	%f45, [%r6+44];
	ld.shared.f32 	%f46, [%r9+704];
	fma.rn.f32 	%f47, %f45, %f46, %f44;
	ld.shared.f32 	%f48, [%r6+48];
	ld.shared.f32 	%f49, [%r9+768];
	fma.rn.f32 	%f50, %f48, %f49, %f47;
	ld.shared.f32 	%f51, [%r6+52];
	ld.shared.f32 	%f52, [%r9+832];
	fma.rn.f32 	%f53, %f51, %f52, %f50;
	ld.shared.f32 	%f54, [%r6+56];
	ld.shared.f32 	%f55, [%r9+896];
	fma.rn.f32 	%f56, %f54, %f55, %f53;
	ld.shared.f32 	%f57, [%r6+60];
	ld.shared.f32 	%f58, [%r9+960];
	fma.rn.f32 	%f62, %f57, %f58, %f56;
	bar.sync 	0;
	add.s32 	%r42, %r42, 1;
	setp.ne.s32 	%p8, %r42, 0;
	add.s32 	%r41, %r41, %r12;
	add.s32 	%r40, %r40, 16;
	add.s32 	%r39, %r39, 16;
	add.s32 	%r38, %r38, 16;
	@%p8 bra 	$L__BB1_2;
$L__BB1_7:
	setp.ge.s32 	%p9, %r2, %r24;
	setp.ge.s32 	%p10, %r5, %r26;
	or.pred  	%p11, %p9, %p10;
	@%p11 bra 	$L__BB1_9;
	mad.lo.s32 	%r37, %r26, %r2, %r5;
	cvta.to.global.u64 	%rd10, %rd5;
	mul.wide.s32 	%rd11, %r37, 4;
	add.s64 	%rd12, %rd10, %rd11;
	st.global.f32 	[%rd12], %f62;
$L__BB1_9:
	ret;

}
	// .globl	_Z42matrix_multiplication_kernel_double_bufferPKfS0_Pfiii
.visible .entry _Z42matrix_multiplication_kernel_double_bufferPKfS0_Pfiii(
	.param .u64 .ptr .align 1 _Z42matrix_multiplication_kernel_double_bufferPKfS0_Pfiii_param_0,
	.param .u64 .ptr .align 1 _Z42matrix_multiplication_kernel_double_bufferPKfS0_Pfiii_param_1,
	.param .u64 .ptr .align 1 _Z42matrix_multiplication_kernel_double_bufferPKfS0_Pfiii_param_2,
	.param .u32 _Z42matrix_multiplication_kernel_double_bufferPKfS0_Pfiii_param_3,
	.param .u32 _Z42matrix_multiplication_kernel_double_bufferPKfS0_Pfiii_param_4,
	.param .u32 _Z42matrix_multiplication_kernel_double_bufferPKfS0_Pfiii_param_5
)
{
	.reg .pred 	%p<293>;
	.reg .b32 	%r<983>;
	.reg .b32 	%f<499>;
	.reg .b64 	%rd<140>;
	// demoted variable
	.shared .align 4 .b8 _ZZ42matrix_multiplication_kernel_double_bufferPKfS0_PfiiiE2As[16384];
	// demoted variable
	.shared .align 4 .b8 _ZZ42matrix_multiplication_kernel_double_bufferPKfS0_PfiiiE2Bs[16384];
	ld.param.u64 	%rd12, [_Z42matrix_multiplication_kernel_double_bufferPKfS0_Pfiii_param_0];
	ld.param.u64 	%rd13, [_Z42matrix_multiplication_kernel_double_bufferPKfS0_Pfiii_param_1];
	ld.param.u32 	%r47, [_Z42matrix_multiplication_kernel_double_bufferPKfS0_Pfiii_param_3];
	ld.param.u32 	%r48, [_Z42matrix_multiplication_kernel_double_bufferPKfS0_Pfiii_param_4];
	cvta.to.global.u64 	%rd1, %rd12;
	cvta.to.global.u64 	%rd2, %rd13;
	mov.u32 	%r1, %tid.x;
	mov.u32 	%r2, %tid.y;
	mov.u32 	%r50, %ctaid.y;
	shl.b32 	%r51, %r50, 7;
	add.s32 	%r3, %r51, %r2;
	setp.ge.s32 	%p1, %r1, %r48;
	shl.b32 	%r52, %r1, 2;
	mov.u32 	%r53, _ZZ42matrix_multiplication_kernel_double_bufferPKfS0_PfiiiE2As;
	add.s32 	%r54, %r53, %r52;
	setp.ge.s32 	%p2, %r3, %r47;
	shl.b32 	%r55, %r2, 6;
	add.s32 	%r4, %r54, %r55;
	or.pred  	%p3, %p1, %p2;
	@%p3 bra 	$L__BB2_2;
	ld.param.u32 	%r841, [_Z42matrix_multiplication_kernel_double_bufferPKfS0_Pfiii_param_4];
	mad.lo.s32 	%r57, %r3, %r841, %r1;
	mul.wide.u32 	%rd15, %r57, 4;
	add.s64 	%rd16, %rd1, %rd15;
	ld.global.f32 	%f257, [%rd16];
	st.shared.f32 	[%r4], %f257;
	bra.uni 	$L__BB2_3;
$L__BB2_2:
	mov.b32 	%r56, 0;
	st.shared.u32 	[%r4], %r56;
$L__BB2_3:
	ld.param.u32 	%r842, [_Z42matrix_multiplication_kernel_double_bufferPKfS0_Pfiii_param_4];
	ld.param.u32 	%r762, [_Z42matrix_multiplication_kernel_double_bufferPKfS0_Pfiii_param_3];
	setp.lt.s32 	%p4, %r1, %r842;
	add.s32 	%r5, %r3, 16;
	setp.lt.s32 	%p5, %r5, %r762;
	and.pred  	%p6, %p4, %p5;
	@%p6 bra 	$L__BB2_5;
	mov.b32 	%r58, 0;
	st.shared.u32 	[%r4+1024], %r58;
	bra.uni 	$L__BB2_6;
$L__BB2_5:
	ld.param.u32 	%r843, [_Z42matrix_multiplication_kernel_double_bufferPKfS0_Pfiii_param_4];
	mad.lo.s32 	%r59, %r5, %r843, %r1;
	mul.wide.u32 	%rd17, %r59, 4;
	add.s64 	%rd18, %rd1, %rd17;
	ld.global.f32 	%f258, [%rd18];
	st.shared.f32 	[%r4+1024], %f258;
$L__BB2_6:
	ld.param.u32 	%r844, [_Z42matrix_multiplication_kernel_double_bufferPKfS0_Pfiii_param_4];
	ld.param.u32 	%r763, [_Z42matrix_multiplication_kernel_double_bufferPKfS0_Pfiii_param_3];
	setp.lt.s32 	%p7, %r1, %r844;
	add.s32 	%r6, %r3, 32;
	setp.lt.s32 	%p8, %r6, %r763;
	and.pred  	%p9, %p7, %p8;
	@%p9 bra 	$L__BB2_8;
	mov.b32 	%r60, 0;
	st.shared.u32 	[%r4+2048], %r60;
	bra.uni 	$L__BB2_9;
$L__BB2_8:
	ld.param.u32 	%r845, [_Z42matrix_multiplication_kernel_double_bufferPKfS0_Pfiii_param_4];
	mad.lo.s32 	%r61, %r6, %r845, %r1;
	mul.wide.u32 	%rd19, %r61, 4;
	add.s64 	%rd20, %rd1, %rd19;
	ld.global.f32 	%f259, [%rd20];
	st.shared.f32 	[%r4+2048], %f259;
$L__BB2_9:
	ld.param.u32 	%r846, [_Z42matrix_multiplication_kernel_double_bufferPKfS0_Pfiii_param_4];
	ld.param.u32 	%r764, [_Z42matrix_multiplication_kernel_double_bufferPKfS0_Pfiii_param_3];
	setp.lt.s32 	%p10, %r1, %r846;
	add.s32 	%r7, %r3, 48;
	setp.lt.s32 	%p11, %r7, %r764;
	and.pred  	%p12, %p10, %p11;
	@%p12 bra 	$L__BB2_11;
	mov.b32 	%r62, 0;
	st.shared.u32 	[%r4+3072], %r62;
	bra.uni 	$L__BB2_12;
$L__BB2_11:
	ld.param.u32 	%r847, [_Z42matrix_multiplication_kernel_double_bufferPKfS0_Pfiii_param_4];
	mad.lo.s32 	%r63, %r7, %r847, %r1;
	mul.wide.u32 	%rd21, %r63, 4;
	add.s64 	%rd22, %rd1, %rd21;
	ld.global.f32 	%f260, [%rd22];
	st.shared.f32 	[%r4+3072], %f260;
$L__BB2_12:
	ld.param.u32 	%r848, [_Z42matrix_multiplication_kernel_double_bufferPKfS0_Pfiii_param_4];
	ld.param.u32 	%r765, [_Z42matrix_multiplication_kernel_double_bufferPKfS0_Pfiii_param_3];
	setp.lt.s32 	%p13, %r1, %r848;
	add.s32 	%r8, %r3, 64;
	setp.lt.s32 	%p14, %r8, %r765;
	and.pred  	%p15, %p13, %p14;
	@%p15 bra 	$L__BB2_14;
	mov.b32 	%r64, 0;
	st.shared.u32 	[%r4+4096], %r64;
	bra.uni 	$L__BB2_15;
$L__BB2_14:
	ld.param.u32 	%r849, [_Z42matrix_multiplication_kernel_double_bufferPKfS0_Pfiii_param_4];
	mad.lo.s32 	%r65, %r8, %r849, %r1;
	mul.wide.u32 	%rd23, %r65, 4;
	add.s64 	%rd24, %rd1, %rd23;
	ld.global.f32 	%f261, [%rd24];
	st.shared.f32 	[%r4+4096], %f261;
$L__BB2_15:
	ld.param.u32 	%r850, [_Z42matrix_multiplication_kernel_double_bufferPKfS0_Pfiii_param_4];
	ld.param.u32 	%r766, [_Z42matrix_multiplication_kernel_double_bufferPKfS0_Pfiii_param_3];
	setp.lt.s32 	%p16, %r1, %r850;
	add.s32 	%r9, %r3, 80;
	setp.lt.s32 	%p17, %r9, %r766;
	and.pred  	%p18, %p16, %p17;
	@%p18 bra 	$L__BB2_17;
	mov.b32 	%r66, 0;
	st.shared.u32 	[%r4+5120], %r66;
	bra.uni 	$L__BB2_18;
$L__BB2_17:
	ld.param.u32 	%r851, [_Z42matrix_multiplication_kernel_double_bufferPKfS0_Pfiii_param_4];
	mad.lo.s32 	%r67, %r9, %r851, %r1;
	mul.wide.u32 	%rd25, %r67, 4;
	add.s64 	%rd26, %rd1, %rd25;
	ld.global.f32 	%f262, [%rd26];
	st.shared.f32 	[%r4+5120], %f262;
$L__BB2_18:
	ld.param.u32 	%r852, [_Z42matrix_multiplication_kernel_double_bufferPKfS0_Pfiii_param_4];
	ld.param.u32 	%r767, [_Z42matrix_multiplication_kernel_double_bufferPKfS0_Pfiii_param_3];
	setp.lt.s32 	%p19, %r1, %r852;
	add.s32 	%r10, %r3, 96;
	setp.lt.s32 	%p20, %r10, %r767;
	and.pred  	%p21, %p19, %p20;
	@%p21 bra 	$L__BB2_20;
	mov.b32 	%r68, 0;
	st.shared.u32 	[%r4+6144], %r68;
	bra.uni 	$L__BB2_21;
$L__BB2_20:
	ld.param.u32 	%r853, [_Z42matrix_multiplication_kernel_double_bufferPKfS0_Pfiii_param_4];
	mad.lo.s32 	%r69, %r10, %r853, %r1;
	mul.wide.u32 	%rd27, %r69, 4;
	add.s64 	%rd28, %rd1, %rd27;
	ld.global.f32 	%f263, [%rd28];
	st.shared.f32 	[%r4+6144], %f263;
$L__BB2_21:
	ld.param.u32 	%r854, [_Z42matrix_multiplication_kernel_double_bufferPKfS0_Pfiii_param_4];
	ld.param.u32 	%r768, [_Z42matrix_multiplication_kernel_double_bufferPKfS0_Pfiii_param_3];
	setp.lt.s32 	%p22, %r1, %r854;
	add.s32 	%r11, %r3, 112;
	setp.lt.s32 	%p23, %r11, %r768;
	and.pred  	%p24, %p22, %p23;
	@%p24 bra 	$L__BB2_23;
	mov.b32 	%r70, 0;
	st.shared.u32 	[%r4+7168], %r70;
	bra.uni 	$L__BB2_24;
$L__BB2_23:
	ld.param.u32 	%r855, [_Z42matrix_multiplication_kernel_double_bufferPKfS0_Pfiii_param_4];
	mad.lo.s32 	%r71, %r11, %r855, %r1;
	mul.wide.u32 	%rd29, %r71, 4;
	add.s64 	%rd30, %rd1, %rd29;
	ld.global.f32 	%f264, [%rd30];
	st.shared.f32 	[%r4+7168], %f264;
$L__BB2_24:
	ld.param.u32 	%r890, [_Z42matrix_multiplication_kernel_double_bufferPKfS0_Pfiii_param_5];
	ld.param.u32 	%r856, [_Z42matrix_multiplication_kernel_double_bufferPKfS0_Pfiii_param_4];
	mov.u32 	%r72, %ctaid.x;
	shl.b32 	%r73, %r72, 7;
	add.s32 	%r12, %r73, %r1;
	setp.ge.s32 	%p25, %r2, %r856;
	shl.b32 	%r74, %r2, 9;
	mov.u32 	%r75, _ZZ42matrix_multiplication_kernel_double_bufferPKfS0_PfiiiE2Bs;
	add.s32 	%r76, %r75, %r74;
	setp.ge.s32 	%p26, %r12, %r890;
	mad.lo.s32 	%r77, %r890, %r2, %r12;
	mul.wide.s32 	%rd31, %r77, 4;
	add.s64 	%rd3, %rd2, %rd31;
	add.s32 	%r13, %r76, %r52;
	or.pred  	%p27, %p25, %p26;
	@%p27 bra 	$L__BB2_26;
	ld.global.f32 	%f265, [%rd3];
	st.shared.f32 	[%r13], %f265;
	bra.uni 	$L__BB2_27;
$L__BB2_26:
	mov.b32 	%r79, 0;
	st.shared.u32 	[%r13], %r79;
$L__BB2_27:
	ld.param.u32 	%r891, [_Z42matrix_multiplication_kernel_double_bufferPKfS0_Pfiii_param_5];
	ld.param.u32 	%r857, [_Z42matrix_multiplication_kernel_double_bufferPKfS0_Pfiii_param_4];
	setp.lt.s32 	%p28, %r2, %r857;
	add.s32 	%r80, %r12, 16;
	setp.lt.s32 	%p29, %r80, %r891;
	and.pred  	%p30, %p28, %p29;
	@%p30 bra 	$L__BB2_29;
	mov.b32 	%r81, 0;
	st.shared.u32 	[%r13+64], %r81;
	bra.uni 	$L__BB2_30;
$L__BB2_29:
	ld.global.f32 	%f266, [%rd3+64];
	st.shared.f32 	[%r13+64], %f266;
$L__BB2_30:
	ld.param.u32 	%r892, [_Z42matrix_multiplication_kernel_double_bufferPKfS0_Pfiii_param_5];
	ld.param.u32 	%r858, [_Z42matrix_multiplication_kernel_double_bufferPKfS0_Pfiii_param_4];
	setp.lt.s32 	%p31, %r2, %r858;
	add.s32 	%r82, %r12, 32;
	setp.lt.s32 	%p32, %r82, %r892;
	and.pred  	%p33, %p31, %p32;
	@%p33 bra 	$L__BB2_32;
	mov.b32 	%r83, 0;
	st.shared.u32 	[%r13+128], %r83;
	bra.uni 	$L__BB2_33;
$L__BB2_32:
	ld.global.f32 	%f267, [%rd3+128];
	st.shared.f32 	[%r13+128], %f267;
$L__BB2_33:
	ld.param.u32 	%r893, [_Z42matrix_multiplication_kernel_double_bufferPKfS0_Pfiii_param_5];
	ld.param.u32 	%r859, [_Z42matrix_multiplication_kernel_double_bufferPKfS0_Pfiii_param_4];
	setp.lt.s32 	%p34, %r2, %r859;
	add.s32 	%r84, %r12, 48;
	setp.lt.s32 	%p35, %r84, %r893;
	and.pred  	%p36, %p34, %p35;
	@%p36 bra 	$L__BB2_35;
	mov.b32 	%r85, 0;
	st.shared.u32 	[%r13+192], %r85;
	bra.uni 	$L__BB2_36;
$L__BB2_35:
	ld.global.f32 	%f268, [%rd3+192];
	st.shared.f32 	[%r13+192], %f268;
$L__BB2_36:
	ld.param.u32 	%r894, [_Z42matrix_multiplication_kernel_double_bufferPKfS0_Pfiii_param_5];
	ld.param.u32 	%r860, [_Z42matrix_multiplication_kernel_double_bufferPKfS0_Pfiii_param_4];
	setp.lt.s32 	%p37, %r2, %r860;
	add.s32 	%r86, %r12, 64;
	setp.lt.s32 	%p38, %r86, %r894;
	and.pred  	%p39, %p37, %p38;
	@%p39 bra 	$L__BB2_38;
	mov.b32 	%r87, 0;
	st.shared.u32 	[%r13+256], %r87;
	bra.uni 	$L__BB2_39;
$L__BB2_38:
	ld.global.f32 	%f269, [%rd3+256];
	st.shared.f32 	[%r13+256], %f269;
$L__BB2_39:
	ld.param.u32 	%r895, [_Z42matrix_multiplication_kernel_double_bufferPKfS0_Pfiii_param_5];
	ld.param.u32 	%r861, [_Z42matrix_multiplication_kernel_double_bufferPKfS0_Pfiii_param_4];
	setp.lt.s32 	%p40, %r2, %r861;
	add.s32 	%r88, %r12, 80;
	setp.lt.s32 	%p41, %r88, %r895;
	and.pred  	%p42, %p40, %p41;
	@%p42 bra 	$L__BB2_41;
	mov.b32 	%r89, 0;
	st.shared.u32 	[%r13+320], %r89;
	bra.uni 	$L__BB2_42;
$L__BB2_41:
	ld.global.f32 	%f270, [%rd3+320];
	st.shared.f32 	[%r13+320], %f270;
$L__BB2_42:
	ld.param.u32 	%r896, [_Z42matrix_multiplication_kernel_double_bufferPKfS0_Pfiii_param_5];
	ld.param.u32 	%r862, [_Z42matrix_multiplication_kernel_double_bufferPKfS0_Pfiii_param_4];
	setp.lt.s32 	%p43, %r2, %r862;
	add.s32 	%r90, %r12, 96;
	setp.lt.s32 	%p44, %r90, %r896;
	and.pred  	%p45, %p43, %p44;
	@%p45 bra 	$L__BB2_44;
	mov.b32 	%r91, 0;
	st.shared.u32 	[%r13+384], %r91;
	bra.uni 	$L__BB2_45;
$L__BB2_44:
	ld.global.f32 	%f271, [%rd3+384];
	st.shared.f32 	[%r13+384], %f271;
$L__BB2_45:
	ld.param.u32 	%r897, [_Z42matrix_multiplication_kernel_double_bufferPKfS0_Pfiii_param_5];
	ld.param.u32 	%r863, [_Z42matrix_multiplication_kernel_double_bufferPKfS0_Pfiii_param_4];
	setp.lt.s32 	%p46, %r2, %r863;
	add.s32 	%r92, %r12, 112;
	setp.lt.s32 	%p47, %r92, %r897;
	and.pred  	%p48, %p46, %p47;
	@%p48 bra 	$L__BB2_47;
	mov.b32 	%r93, 0;
	st.shared.u32 	[%r13+448], %r93;
	bra.uni 	$L__BB2_48;
$L__BB2_47:
	ld.global.f32 	%f272, [%rd3+448];
	st.shared.f32 	[%r13+448], %f272;
$L__BB2_48:
	ld.param.u32 	%r864, [_Z42matrix_multiplication_kernel_double_bufferPKfS0_Pfiii_param_4];
	bar.sync 	0;
	setp.lt.s32 	%p49, %r864, 1;
	mov.f32 	%f435, 0f00000000;
	mov.f32 	%f436, %f435;
	mov.f32 	%f437, %f435;
	mov.f32 	%f438, %f435;
	mov.f32 	%f439, %f435;
	mov.f32 	%f440, %f435;
	mov.f32 	%f441, %f435;
	mov.f32 	%f442, %f435;
	mov.f32 	%f443, %f435;
	mov.f32 	%f444, %f435;
	mov.f32 	%f445, %f435;
	mov.f32 	%f446, %f435;
	mov.f32 	%f447, %f435;
	mov.f32 	%f448, %f435;
	mov.f32 	%f449, %f435;
	mov.f32 	%f450, %f435;
	mov.f32 	%f451, %f435;
	mov.f32 	%f452, %f435;
	mov.f32 	%f453, %f435;
	mov.f32 	%f454, %f435;
	mov.f32 	%f455, %f435;
	mov.f32 	%f456, %f435;
	mov.f32 	%f457, %f435;
	mov.f32 	%f458, %f435;
	mov.f32 	%f459, %f435;
	mov.f32 	%f460, %f435;
	mov.f32 	%f461, %f435;
	mov.f32 	%f462, %f435;
	mov.f32 	%f463, %f435;
	mov.f32 	%f464, %f435;
	mov.f32 	%f465, %f435;
	mov.f32 	%f466, %f435;
	mov.f32 	%f467, %f435;
	mov.f32 	%f468, %f435;
	mov.f32 	%f469, %f435;
	mov.f32 	%f470, %f435;
	mov.f32 	%f471, %f435;
	mov.f32 	%f472, %f435;
	mov.f32 	%f473, %f435;
	mov.f32 	%f474, %f435;
	mov.f32 	%f475, %f435;
	mov.f32 	%f476, %f435;
	mov.f32 	%f477, %f435;
	mov.f32 	%f478, %f435;
	mov.f32 	%f479, %f435;
	mov.f32 	%f480, %f435;
	mov.f32 	%f481, %f435;
	mov.f32 	%f482, %f435;
	mov.f32 	%f483, %f435;
	mov.f32 	%f484, %f435;
	mov.f32 	%f485, %f435;
	mov.f32 	%f486, %f435;
	mov.f32 	%f487, %f435;
	mov.f32 	%f488, %f435;
	mov.f32 	%f489, %f435;
	mov.f32 	%f490, %f435;
	mov.f32 	%f491, %f435;
	mov.f32 	%f492, %f435;
	mov.f32 	%f493, %f435;
	mov.f32 	%f494, %f435;
	mov.f32 	%f495, %f435;
	mov.f32 	%f496, %f435;
	mov.f32 	%f497, %f435;
	mov.f32 	%f498, %f435;
	@%p49 bra 	$L__BB2_102;
	ld.param.u32 	%r865, [_Z42matrix_multiplication_kernel_double_bufferPKfS0_Pfiii_param_4];
	add.s32 	%r96, %r865, 15;
	shr.s32 	%r97, %r96, 31;
	shr.u32 	%r98, %r97, 28;
	add.s32 	%r99, %r96, %r98;
	shr.s32 	%r100, %r99, 4;
	add.s32 	%r14, %r100, -1;
	max.s32 	%r15, %r100, 1;
	mov.b32 	%r980, 1;
	mov.b32 	%r978, 0;
	mov.f32 	%f435, 0f00000000;
	mov.u32 	%r979, %r978;
$L__BB2_50:
	mov.u32 	%r20, %r979;
	setp.ge.s32 	%p50, %r978, %r14;
	@%p50 bra 	$L__BB2_99;
	ld.param.u32 	%r866, [_Z42matrix_multiplication_kernel_double_bufferPKfS0_Pfiii_param_4];
	ld.param.u32 	%r769, [_Z42matrix_multiplication_kernel_double_bufferPKfS0_Pfiii_param_3];
	mov.u32 	%r101, %ctaid.y;
	shl.b32 	%r102, %r101, 7;
	mov.u32 	%r103, %tid.y;
	add.s32 	%r104, %r102, %r103;
	setp.ge.s32 	%p51, %r104, %r769;
	shl.b32 	%r105, %r978, 4;
	mov.u32 	%r106, %tid.x;
	add.s32 	%r108, %r106, %r105;
	add.s32 	%r109, %r108, 16;
	setp.ge.s32 	%p52, %r109, %r866;
	or.pred  	%p53, %p51, %p52;
	@%p53 bra 	$L__BB2_53;
	ld.param.u32 	%r867, [_Z42matrix_multiplication_kernel_double_bufferPKfS0_Pfiii_param_4];
	ld.param.u64 	%rd113, [_Z42matrix_multiplication_kernel_double_bufferPKfS0_Pfiii_param_0];
	mov.u32 	%r120, %ctaid.y;
	shl.b32 	%r121, %r120, 7;
	mov.u32 	%r122, %tid.y;
	add.s32 	%r123, %r121, %r122;
	shl.b32 	%r124, %r978, 4;
	mov.u32 	%r125, %tid.x;
	add.s32 	%r126, %r125, %r124;
	mad.lo.s32 	%r127, %r123, %r867, %r126;
	add.s32 	%r128, %r127, 16;
	cvta.to.global.u64 	%rd32, %rd113;
	mul.wide.s32 	%rd33, %r128, 4;
	add.s64 	%rd34, %rd32, %rd33;
	ld.global.f32 	%f275, [%rd34];
	shl.b32 	%r129, %r125, 2;
	mov.u32 	%r130, _ZZ42matrix_multiplication_kernel_double_bufferPKfS0_PfiiiE2As;
	add.s32 	%r131, %r130, %r129;
	shl.b32 	%r132, %r980, 13;
	add.s32 	%r133, %r131, %r132;
	shl.b32 	%r134, %r122, 6;
	add.s32 	%r135, %r133, %r134;
	st.shared.f32 	[%r135], %f275;
	bra.uni 	$L__BB2_54;
$L__BB2_53:
	mov.u32 	%r110, %tid.x;
	shl.b32 	%r111, %r110, 2;
	mov.u32 	%r112, _ZZ42matrix_multiplication_kernel_double_bufferPKfS0_PfiiiE2As;
	add.s32 	%r113, %r112, %r111;
	shl.b32 	%r114, %r980, 13;
	add.s32 	%r115, %r113, %r114;
	mov.u32 	%r116, %tid.y;
	shl.b32 	%r117, %r116, 6;
	add.s32 	%r118, %r115, %r117;
	mov.b32 	%r119, 0;
	st.shared.u32 	[%r118], %r119;
$L__BB2_54:
	ld.param.u32 	%r868, [_Z42matrix_multiplication_kernel_double_bufferPKfS0_Pfiii_param_4];
	ld.param.u32 	%r770, [_Z42matrix_multiplication_kernel_double_bufferPKfS0_Pfiii_param_3];
	shl.b32 	%r136, %r978, 4;
	mov.u32 	%r137, %tid.x;
	add.s32 	%r139, %r137, %r136;
	add.s32 	%r140, %r139, 16;
	setp.lt.s32 	%p54, %r140, %r868;
	mov.u32 	%r141, %ctaid.y;
	shl.b32 	%r142, %r141, 7;
	mov.u32 	%r143, %tid.y;
	add.s32 	%r144, %r142, %r143;
	add.s32 	%r145, %r144, 16;
	setp.lt.s32 	%p55, %r145, %r770;
	and.pred  	%p56, %p55, %p54;
	@%p56 bra 	$L__BB2_56;
	mov.u32 	%r146, %tid.x;
	shl.b32 	%r147, %r146, 2;
	mov.u32 	%r148, _ZZ42matrix_multiplication_kernel_double_bufferPKfS0_PfiiiE2As;
	add.s32 	%r149, %r148, %r147;
	shl.b32 	%r150, %r980, 13;
	add.s32 	%r151, %r149, %r150;
	mov.u32 	%r152, %tid.y;
	shl.b32 	%r153, %r152, 6;
	add.s32 	%r154, %r151, %r153;
	mov.b32 	%r155, 0;
	st.shared.u32 	[%r154+1024], %r155;
	bra.uni 	$L__BB2_57;
$L__BB2_56:
	ld.param.u32 	%r869, [_Z42matrix_multiplication_kernel_double_bufferPKfS0_Pfiii_param_4];
	ld.param.u64 	%rd114, [_Z42matrix_multiplication_kernel_double_bufferPKfS0_Pfiii_param_0];
	shl.b32 	%r156, %r869, 4;
	mov.u32 	%r157, %ctaid.y;
	shl.b32 	%r158, %r157, 7;
	mov.u32 	%r159, %tid.y;
	add.s32 	%r160, %r158, %r159;
	mad.lo.s32 	%r161, %r160, %r869, %r156;
	shl.b32 	%r162, %r978, 4;
	mov.u32 	%r163, %tid.x;
	add.s32 	%r164, %r163, %r162;
	add.s32 	%r165, %r164, %r161;
	add.s32 	%r166, %r165, 16;
	cvta.to.global.u64 	%rd35, %rd114;
	mul.wide.s32 	%rd36, %r166, 4;
	add.s64 	%rd37, %rd35, %rd36;
	ld.global.f32 	%f276, [%rd37];
	shl.b32 	%r167, %r163, 2;
	mov.u32 	%r168, _ZZ42matrix_multiplication_kernel_double_bufferPKfS0_PfiiiE2As;
	add.s32 	%r169, %r168, %r167;
	shl.b32 	%r170, %r980, 13;
	add.s32 	%r171, %r169, %r170;
	shl.b32 	%r172, %r159, 6;
	add.s32 	%r173, %r171, %r172;
	st.shared.f32 	[%r173+1024], %f276;
$L__BB2_57:
	ld.param.u32 	%r870, [_Z42matrix_multiplication_kernel_double_bufferPKfS0_Pfiii_param_4];
	ld.param.u32 	%r771, [_Z42matrix_multiplication_kernel_double_bufferPKfS0_Pfiii_param_3];
	shl.b32 	%r174, %r978, 4;
	mov.u32 	%r175, %tid.x;
	add.s32 	%r177, %r175, %r174;
	add.s32 	%r178, %r177, 16;
	setp.lt.s32 	%p57, %r178, %r870;
	mov.u32 	%r179, %ctaid.y;
	shl.b32 	%r180, %r179, 7;
	mov.u32 	%r181, %tid.y;
	add.s32 	%r182, %r180, %r181;
	add.s32 	%r183, %r182, 32;
	setp.lt.s32 	%p58, %r183, %r771;
	and.pred  	%p59, %p58, %p57;
	@%p59 bra 	$L__BB2_59;
	mov.u32 	%r184, %tid.x;
	shl.b32 	%r185, %r184, 2;
	mov.u32 	%r186, _ZZ42matrix_multiplication_kernel_double_bufferPKfS0_PfiiiE2As;
	add.s32 	%r187, %r186, %r185;
	shl.b32 	%r188, %r980, 13;
	add.s32 	%r189, %r187, %r188;
	mov.u32 	%r190, %tid.y;
	shl.b32 	%r191, %r190, 6;
	add.s32 	%r192, %r189, %r191;
	mov.b32 	%r193, 0;
	st.shared.u32 	[%r192+2048], %r193;
	bra.uni 	$L__BB2_60;
$L__BB2_59:
	ld.param.u32 	%r871, [_Z42matrix_multiplication_kernel_double_bufferPKfS0_Pfiii_param_4];
	ld.param.u64 	%rd115, [_Z42matrix_multiplication_kernel_double_bufferPKfS0_Pfiii_param_0];
	shl.b32 	%r194, %r871, 5;
	mov.u32 	%r195, %ctaid.y;
	shl.b32 	%r196, %r195, 7;
	mov.u32 	%r197, %tid.y;
	add.s32 	%r198, %r196, %r197;
	mad.lo.s32 	%r199, %r198, %r871, %r194;
	shl.b32 	%r200, %r978, 4;
	mov.u32 	%r201, %tid.x;
	add.s32 	%r202, %r201, %r200;
	add.s32 	%r203, %r202, %r199;
	add.s32 	%r204, %r203, 16;
	cvta.to.global.u64 	%rd38, %rd115;
	mul.wide.s32 	%rd39, %r204, 4;
	add.s64 	%rd40, %rd38, %rd39;
	ld.global.f32 	%f277, [%rd40];
	shl.b32 	%r205, %r201, 2;
	mov.u32 	%r206, _ZZ42matrix_multiplication_kernel_double_bufferPKfS0_PfiiiE2As;
	add.s32 	%r207, %r206, %r205;
	shl.b32 	%r208, %r980, 13;
	add.s32 	%r209, %r207, %r208;
	shl.b32 	%r210, %r197, 6;
	add.s32 	%r211, %r209, %r210;
	st.shared.f32 	[%r211+2048], %f277;
$L__BB2_60:
	ld.param.u32 	%r872, [_Z42matrix_multiplication_kernel_double_bufferPKfS0_Pfiii_param_4];
	ld.param.u32 	%r772, [_Z42matrix_multiplication_kernel_double_bufferPKfS0_Pfiii_param_3];
	shl.b32 	%r212, %r978, 4;
	mov.u32 	%r213, %tid.x;
	add.s32 	%r215, %r213, %r212;
	add.s32 	%r216, %r215, 16;
	setp.lt.s32 	%p60, %r216, %r872;
	mov.u32 	%r217, %ctaid.y;
	shl.b32 	%r218, %r217, 7;
	mov.u32 	%r219, %tid.y;
	add.s32 	%r220, %r218, %r219;
	add.s32 	%r221, %r220, 48;
	setp.lt.s32 	%p61, %r221, %r772;
	and.pred  	%p62, %p61, %p60;
	@%p62 bra 	$L__BB2_62;
	mov.u32 	%r222, %tid.x;
	shl.b32 	%r223, %r222, 2;
	mov.u32 	%r224, _ZZ42matrix_multiplication_kernel_double_bufferPKfS0_PfiiiE2As;
	add.s32 	%r225, %r224, %r223;
	shl.b32 	%r226, %r980, 13;
	add.s32 	%r227, %r225, %r226;
	mov.u32 	%r228, %tid.y;
	shl.b32 	%r229, %r228, 6;
	add.s32 	%r230, %r227, %r229;
	mov.b32 	%r231, 0;
	st.shared.u32 	[%r230+3072], %r231;
	bra.uni 	$L__BB2_63;
$L__BB2_62:
	ld.param.u32 	%r873, [_Z42matrix_multiplication_kernel_double_bufferPKfS0_Pfiii_param_4];
	ld.param.u64 	%rd116, [_Z42matrix_multiplication_kernel_double_bufferPKfS0_Pfiii_param_0];
	shl.b32 	%r232, %r873, 4;
	shl.b32 	%r233, %r873, 5;
	mov.u32 	%r234, %ctaid.y;
	shl.b32 	%r235, %r234, 7;
	mov.u32 	%r236, %tid.y;
	add.s32 	%r237, %r235, %r236;
	mad.lo.s32 	%r238, %r237, %r873, %r233;
	add.s32 	%r239, %r238, %r232;
	shl.b32 	%r240, %r978, 4;
	mov.u32 	%r241, %tid.x;
	add.s32 	%r242, %r241, %r240;
	add.s32 	%r243, %r242, %r239;
	add.s32 	%r244, %r243, 16;
	cvta.to.global.u64 	%rd41, %rd116;
	mul.wide.s32 	%rd42, %r244, 4;
	add.s64 	%rd43, %rd41, %rd42;
	ld.global.f32 	%f278, [%rd43];
	shl.b32 	%r245, %r241, 2;
	mov.u32 	%r246, _ZZ42matrix_multiplication_kernel_double_bufferPKfS0_PfiiiE2As;
	add.s32 	%r247, %r246, %r245;
	shl.b32 	%r248, %r980, 13;
	add.s32 	%r249, %r247, %r248;
	shl.b32 	%r250, %r236, 6;
	add.s32 	%r251, %r249, %r250;
	st.shared.f32 	[%r251+3072], %f278;
$L__BB2_63:
	ld.param.u32 	%r874, [_Z42matrix_multiplication_kernel_double_bufferPKfS0_Pfiii_param_4];
	ld.param.u32 	%r773, [_Z42matrix_multiplication_kernel_double_bufferPKfS0_Pfiii_param_3];
	shl.b32 	%r252, %r978, 4;
	mov.u32 	%r253, %tid.x;
	add.s32 	%r255, %r253, %r252;
	add.s32 	%r256, %r255, 16;
	setp.lt.s32 	%p63, %r256, %r874;
	mov.u32 	%r257, %ctaid.y;
	shl.b32 	%r258, %r257, 7;
	mov.u32 	%r259, %tid.y;
	add.s32 	%r260, %r258, %r259;
	add.s32 	%r261, %r260, 64;
	setp.lt.s32 	%p64, %r261, %r773;
	and.pred  	%p65, %p64, %p63;
	@%p65 bra 	$L__BB2_65;
	mov.u32 	%r262, %tid.x;
	shl.b32 	%r263, %r262, 2;
	mov.u32 	%r264, _ZZ42matrix_multiplication_kernel_double_bufferPKfS0_PfiiiE2As;
	add.s32 	%r265, %r264, %r263;
	shl.b32 	%r266, %r980, 13;
	add.s32 	%r267, %r265, %r266;
	mov.u32 	%r268, %tid.y;
	shl.b32 	%r269, %r268, 6;
	add.s32 	%r270, %r267, %r269;
	mov.b32 	%r271, 0;
	st.shared.u32 	[%r270+4096], %r271;
	bra.uni 	$L__BB2_66;
$L__BB2_65:
	ld.param.u32 	%r875, [_Z42matrix_multiplication_kernel_double_bufferPKfS0_Pfiii_param_4];
	ld.param.u64 	%rd117, [_Z42matrix_multiplication_kernel_double_bufferPKfS0_Pfiii_param_0];
	shl.b32 	%r272, %r875, 6;
	mov.u32 	%r273, %ctaid.y;
	shl.b32 	%r274, %r273, 7;
	mov.u32 	%r275, %tid.y;
	add.s32 	%r276, %r274, %r275;
	mad.lo.s32 	%r277, %r276, %r875, %r272;
	shl.b32 	%r278, %r978, 4;
	mov.u32 	%r279, %tid.x;
	add.s32 	%r280, %r279, %r278;
	add.s32 	%r281, %r280, %r277;
	add.s32 	%r282, %r281, 16;
	cvta.to.global.u64 	%rd44, %rd117;
	mul.wide.s32 	%rd45, %r282, 4;
	add.s64 	%rd46, %rd44, %rd45;
	ld.global.f32 	%f279, [%rd46];
	shl.b32 	%r283, %r279, 2;
	mov.u32 	%r284, _ZZ42matrix_multiplication_kernel_double_bufferPKfS0_PfiiiE2As;
	add.s32 	%r285, %r284, %r283;
	shl.b32 	%r286, %r980, 13;
	add.s32 	%r287, %r285, %r286;
	shl.b32 	%r288, %r275, 6;
	add.s32 	%r289, %r287, %r288;
	st.shared.f32 	[%r289+4096], %f279;
$L__BB2_66:
	ld.param.u32 	%r876, [_Z42matrix_multiplication_kernel_double_bufferPKfS0_Pfiii_param_4];
	ld.param.u32 	%r774, [_Z42matrix_multiplication_kernel_double_bufferPKfS0_Pfiii_param_3];
	shl.b32 	%r290, %r978, 4;
	mov.u32 	%r291, %tid.x;
	add.s32 	%r293, %r291, %r290;
	add.s32 	%r294, %r293, 16;
	setp.lt.s32 	%p66, %r294, %r876;
	mov.u32 	%r295, %ctaid.y;
	shl.b32 	%r296, %r295, 7;
	mov.u32 	%r297, %tid.y;
	add.s32 	%r298, %r296, %r297;
	add.s32 	%r299, %r298, 80;
	setp.lt.s32 	%p67, %r299, %r774;
	and.pred  	%p68, %p67, %p66;
	@%p68 bra 	$L__BB2_68;
	mov.u32 	%r300, %tid.x;
	shl.b32 	%r301, %r300, 2;
	mov.u32 	%r302, _ZZ42matrix_multiplication_kernel_double_bufferPKfS0_PfiiiE2As;
	add.s32 	%r303, %r302, %r301;
	shl.b32 	%r304, %r980, 13;
	add.s32 	%r305, %r303, %r304;
	mov.u32 	%r306, %tid.y;
	shl.b32 	%r307, %r306, 6;
	add.s32 	%r308, %r305, %r307;
	mov.b32 	%r309, 0;
	st.shared.u32 	[%r308+5120], %r309;
	bra.uni 	$L__BB2_69;
$L__BB2_68:
	ld.param.u32 	%r877, [_Z42matrix_multiplication_kernel_double_bufferPKfS0_Pfiii_param_4];
	ld.param.u64 	%rd118, [_Z42matrix_multiplication_kernel_double_bufferPKfS0_Pfiii_param_0];
	shl.b32 	%r310, %r877, 4;
	shl.b32 	%r311, %r877, 6;
	mov.u32 	%r312, %ctaid.y;
	shl.b32 	%r313, %r312, 7;
	mov.u32 	%r314, %tid.y;
	add.s32 	%r315, %r313, %r314;
	mad.lo.s32 	%r316, %r315, %r877, %r311;
	add.s32 	%r317, %r316, %r310;
	shl.b32 	%r318, %r978, 4;
	mov.u32 	%r319, %tid.x;
	add.s32 	%r320, %r319, %r318;
	add.s32 	%r321, %r320, %r317;
	add.s32 	%r322, %r321, 16;
	cvta.to.global.u64 	%rd47, %rd118;
	mul.wide.s32 	%rd48, %r322, 4;
	add.s64 	%rd49, %rd47, %rd48;
	ld.global.f32 	%f280, [%rd49];
	shl.b32 	%r323, %r319, 2;
	mov.u32 	%r324, _ZZ42matrix_multiplication_kernel_double_bufferPKfS0_PfiiiE2As;
	add.s32 	%r325, %r324, %r323;
	shl.b32 	%r326, %r980, 13;
	add.s32 	%r327, %r325, %r326;
	shl.b32 	%r328, %r314, 6;
	add.s32 	%r329, %r327, %r328;
	st.shared.f32 	[%r329+5120], %f280;
$L__BB2_69:
	ld.param.u32 	%r878, [_Z42matrix_multiplication_kernel_double_bufferPKfS0_Pfiii_param_4];
	ld.param.u32 	%r775, [_Z42matrix_multiplication_kernel_double_bufferPKfS0_Pfiii_param_3];
	shl.b32 	%r330, %r978, 4;
	mov.u32 	%r331, %tid.x;
	add.s32 	%r333, %r331, %r330;
	add.s32 	%r334, %r333, 16;
	setp.lt.s32 	%p69, %r334, %r878;
	mov.u32 	%r335, %ctaid.y;
	shl.b32 	%r336, %r335, 7;
	mov.u32 	%r337, %tid.y;
	add.s32 	%r338, %r336, %r337;
	add.s32 	%r339, %r338, 96;
	setp.lt.s32 	%p70, %r339, %r775;
	and.pred  	%p71, %p70, %p69;
	@%p71 bra 	$L__BB2_71;
	mov.u32 	%r340, %tid.x;
	shl.b32 	%r341, %r340, 2;
	mov.u32 	%r342, _ZZ42matrix_multiplication_kernel_double_bufferPKfS0_PfiiiE2As;
	add.s32 	%r343, %r342, %r341;
	shl.b32 	%r344, %r980, 13;
	add.s32 	%r345, %r343, %r344;
	mov.u32 	%r346, %tid.y;
	shl.b32 	%r347, %r346, 6;
	add.s32 	%r348, %r345, %r347;
	mov.b32 	%r349, 0;
	st.shared.u32 	[%r348+6144], %r349;
	bra.uni 	$L__BB2_72;
$L__BB2_71:
	ld.param.u32 	%r879, [_Z42matrix_multiplication_kernel_double_bufferPKfS0_Pfiii_param_4];
	ld.param.u64 	%rd119, [_Z42matrix_multiplication_kernel_double_bufferPKfS0_Pfiii_param_0];
	shl.b32 	%r350, %r879, 5;
	shl.b32 	%r351, %r879, 6;
	mov.u32 	%r352, %ctaid.y;
	shl.b32 	%r353, %r352, 7;
	mov.u32 	%r354, %tid.y;
	add.s32 	%r355, %r353, %r354;
	mad.lo.s32 	%r356, %r355, %r879, %r351;
	add.s32 	%r357, %r350, %r356;
	shl.b32 	%r358, %r978, 4;
	mov.u32 	%r359, %tid.x;
	add.s32 	%r360, %r359, %r358;
	add.s32 	%r361, %r360, %r357;
	add.s32 	%r362, %r361, 16;
	cvta.to.global.u64 	%rd50, %rd119;
	mul.wide.s32 	%rd51, %r362, 4;
	add.s64 	%rd52, %rd50, %rd51;
	ld.global.f32 	%f281, [%rd52];
	shl.b32 	%r363, %r359, 2;
	mov.u32 	%r364, _ZZ42matrix_multiplication_kernel_double_bufferPKfS0_PfiiiE2As;
	add.s32 	%r365, %r364, %r363;
	shl.b32 	%r366, %r980, 13;
	add.s32 	%r367, %r365, %r366;
	shl.b32 	%r368, %r354, 6;
	add.s32 	%r369, %r367, %r368;
	st.shared.f32 	[%r369+6144], %f281;
$L__BB2_72:
	ld.param.u32 	%r880, [_Z42matrix_multiplication_kernel_double_bufferPKfS0_Pfiii_param_4];
	ld.param.u32 	%r776, [_Z42matrix_multiplication_kernel_double_bufferPKfS0_Pfiii_param_3];
	shl.b32 	%r370, %r978, 4;
	mov.u32 	%r371, %tid.x;
	add.s32 	%r373, %r371, %r370;
	add.s32 	%r374, %r373, 16;
	setp.lt.s32 	%p72, %r374, %r880;
	mov.u32 	%r375, %ctaid.y;
	shl.b32 	%r376, %r375, 7;
	mov.u32 	%r377, %tid.y;
	add.s32 	%r378, %r376, %r377;
	add.s32 	%r379, %r378, 112;
	setp.lt.s32 	%p73, %r379, %r776;
	and.pred  	%p74, %p73, %p72;
	@%p74 bra 	$L__BB2_74;
	mov.u32 	%r380, %tid.x;
	shl.b32 	%r381, %r380, 2;
	mov.u32 	%r382, _ZZ42matrix_multiplication_kernel_double_bufferPKfS0_PfiiiE2As;
	add.s32 	%r383, %r382, %r381;
	shl.b32 	%r384, %r980, 13;
	add.s32 	%r385, %r383, %r384;
	mov.u32 	%r386, %tid.y;
	shl.b32 	%r387, %r386, 6;
	add.s32 	%r388, %r385, %r387;
	mov.b32 	%r389, 0;
	st.shared.u32 	[%r388+7168], %r389;
	bra.uni 	$L__BB2_75;
$L__BB2_74:
	ld.param.u32 	%r881, [_Z42matrix_multiplication_kernel_double_bufferPKfS0_Pfiii_param_4];
	ld.param.u64 	%rd120, [_Z42matrix_multiplication_kernel_double_bufferPKfS0_Pfiii_param_0];
	shl.b32 	%r390, %r881, 4;
	shl.b32 	%r391, %r881, 5;
	shl.b32 	%r392, %r881, 6;
	mov.u32 	%r393, %ctaid.y;
	shl.b32 	%r394, %r393, 7;
	mov.u32 	%r395, %tid.y;
	add.s32 	%r396, %r394, %r395;
	mad.lo.s32 	%r397, %r396, %r881, %r392;
	add.s32 	%r398, %r391, %r397;
	add.s32 	%r399, %r398, %r390;
	shl.b32 	%r400, %r978, 4;
	mov.u32 	%r401, %tid.x;
	add.s32 	%r402, %r401, %r400;
	add.s32 	%r403, %r402, %r399;
	add.s32 	%r404, %r403, 16;
	cvta.to.global.u64 	%rd53, %rd120;
	mul.wide.s32 	%rd54, %r404, 4;
	add.s64 	%rd55, %rd53, %rd54;
	ld.global.f32 	%f282, [%rd55];
	shl.b32 	%r405, %r401, 2;
	mov.u32 	%r406, _ZZ42matrix_multiplication_kernel_double_bufferPKfS0_PfiiiE2As;
	add.s32 	%r407, %r406, %r405;
	shl.b32 	%r408, %r980, 13;
	add.s32 	%r409, %r407, %r408;
	shl.b32 	%r410, %r395, 6;
	add.s32 	%r411, %r409, %r410;
	st.shared.f32 	[%r411+7168], %f282;
$L__BB2_75:
	ld.param.u32 	%r898, [_Z42matrix_multiplication_kernel_double_bufferPKfS0_Pfiii_param_5];
	ld.param.u32 	%r882, [_Z42matrix_multiplication_kernel_double_bufferPKfS0_Pfiii_param_4];
	mov.u32 	%r412, %ctaid.x;
	shl.b32 	%r413, %r412, 7;
	mov.u32 	%r414, %tid.x;
	add.s32 	%r415, %r413, %r414;
	setp.ge.s32 	%p75, %r415, %r898;
	mov.u32 	%r416, %tid.y;
	shl.b32 	%r418, %r978, 4;
	add.s32 	%r419, %r416, %r418;
	add.s32 	%r420, %r419, 16;
	setp.ge.s32 	%p76, %r420, %r882;
	or.pred  	%p77, %p75, %p76;
	@%p77 bra 	$L__BB2_77;
	ld.param.u32 	%r899, [_Z42matrix_multiplication_kernel_double_bufferPKfS0_Pfiii_param_5];
	ld.param.u64 	%rd121, [_Z42matrix_multiplication_kernel_double_bufferPKfS0_Pfiii_param_1];
	cvta.to.global.u64 	%rd56, %rd121;
	mov.u32 	%r431, %tid.y;
	shl.b32 	%r432, %r978, 4;
	add.s32 	%r433, %r431, %r432;
	add.s32 	%r434, %r433, 16;
	mov.u32 	%r435, %ctaid.x;
	shl.b32 	%r436, %r435, 7;
	mov.u32 	%r437, %tid.x;
	add.s32 	%r438, %r436, %r437;
	mad.lo.s32 	%r439, %r434, %r899, %r438;
	mul.wide.s32 	%rd57, %r439, 4;
	add.s64 	%rd58, %rd56, %rd57;
	ld.global.f32 	%f283, [%rd58];
	shl.b32 	%r440, %r431, 9;
	mov.u32 	%r441, _ZZ42matrix_multiplication_kernel_double_bufferPKfS0_PfiiiE2Bs;
	add.s32 	%r442, %r441, %r440;
	shl.b32 	%r443, %r980, 13;
	add.s32 	%r444, %r442, %r443;
	shl.b32 	%r445, %r437, 2;
	add.s32 	%r446, %r444, %r445;
	st.shared.f32 	[%r446], %f283;
	bra.uni 	$L__BB2_78;
$L__BB2_77:
	mov.u32 	%r421, %tid.y;
	shl.b32 	%r422, %r421, 9;
	mov.u32 	%r423, _ZZ42matrix_multiplication_kernel_double_bufferPKfS0_PfiiiE2Bs;
	add.s32 	%r424, %r423, %r422;
	shl.b32 	%r425, %r980, 13;
	add.s32 	%r426, %r424, %r425;
	mov.u32 	%r427, %tid.x;
	shl.b32 	%r428, %r427, 2;
	add.s32 	%r429, %r426, %r428;
	mov.b32 	%r430, 0;
	st.shared.u32 	[%r429], %r430;
$L__BB2_78:
	ld.param.u32 	%r900, [_Z42matrix_multiplication_kernel_double_bufferPKfS0_Pfiii_param_5];
	ld.param.u32 	%r883, [_Z42matrix_multiplication_kernel_double_bufferPKfS0_Pfiii_param_4];
	mov.u32 	%r447, %tid.y;
	shl.b32 	%r449, %r978, 4;
	add.s32 	%r450, %r447, %r449;
	add.s32 	%r451, %r450, 16;
	setp.lt.s32 	%p78, %r451, %r883;
	mov.u32 	%r452, %ctaid.x;
	shl.b32 	%r453, %r452, 7;
	mov.u32 	%r454, %tid.x;
	add.s32 	%r455, %r453, %r454;
	add.s32 	%r456, %r455, 16;
	setp.lt.s32 	%p79, %r456, %r900;
	and.pred  	%p80, %p79, %p78;
	@%p80 bra 	$L__BB2_80;
	mov.u32 	%r457, %tid.y;
	shl.b32 	%r458, %r457, 9;
	mov.u32 	%r459, _ZZ42matrix_multiplication_kernel_double_bufferPKfS0_PfiiiE2Bs;
	add.s32 	%r460, %r459, %r458;
	shl.b32 	%r461, %r980, 13;
	add.s32 	%r462, %r460, %r461;
	mov.u32 	%r463, %tid.x;
	shl.b32 	%r464, %r463, 2;
	add.s32 	%r465, %r462, %r464;
	mov.b32 	%r466, 0;
	st.shared.u32 	[%r465+64], %r466;
	bra.uni 	$L__BB2_81;
$L__BB2_80:
	ld.param.u32 	%r901, [_Z42matrix_multiplication_kernel_double_bufferPKfS0_Pfiii_param_5];
	ld.param.u64 	%rd122, [_Z42matrix_multiplication_kernel_double_bufferPKfS0_Pfiii_param_1];
	cvta.to.global.u64 	%rd59, %rd122;
	mov.u32 	%r467, %tid.y;
	shl.b32 	%r468, %r978, 4;
	add.s32 	%r469, %r467, %r468;
	add.s32 	%r470, %r469, 16;
	mov.u32 	%r471, %ctaid.x;
	shl.b32 	%r472, %r471, 7;
	mov.u32 	%r473, %tid.x;
	add.s32 	%r474, %r472, %r473;
	mad.lo.s32 	%r475, %r470, %r901, %r474;
	mul.wide.s32 	%rd60, %r475, 4;
	add.s64 	%rd61, %rd59, %rd60;
	ld.global.f32 	%f284, [%rd61+64];
	shl.b32 	%r476, %r467, 9;
	mov.u32 	%r477, _ZZ42matrix_multiplication_kernel_double_bufferPKfS0_PfiiiE2Bs;
	add.s32 	%r478, %r477, %r476;
	shl.b32 	%r479, %r980, 13;
	add.s32 	%r480, %r478, %r479;
	shl.b32 	%r481, %r473, 2;
	add.s32 	%r482, %r480, %r481;
	st.shared.f32 	[%r482+64], %f284;
$L__BB2_81:
	ld.param.u32 	%r902, [_Z42matrix_multiplication_kernel_double_bufferPKfS0_Pfiii_param_5];
	ld.param.u32 	%r884, [_Z42matrix_multiplication_kernel_double_bufferPKfS0_Pfiii_param_4];
	mov.u32 	%r483, %tid.y;
	shl.b32 	%r485, %r978, 4;
	add.s32 	%r486, %r483, %r485;
	add.s32 	%r487, %r486, 16;
	setp.lt.s32 	%p81, %r487, %r884;
	mov.u32 	%r488, %ctaid.x;
	shl.b32 	%r489, %r488, 7;
	mov.u32 	%r490, %tid.x;
	add.s32 	%r491, %r489, %r490;
	add.s32 	%r492, %r491, 32;
	setp.lt.s32 	%p82, %r492, %r902;
	and.pred  	%p83, %p82, %p81;
	@%p83 bra 	$L__BB2_83;
	mov.u32 	%r493, %tid.y;
	shl.b32 	%r494, %r493, 9;
	mov.u32 	%r495, _ZZ42matrix_multiplication_kernel_double_bufferPKfS0_PfiiiE2Bs;
	add.s32 	%r496, %r495, %r494;
	shl.b32 	%r497, %r980, 13;
	add.s32 	%r498, %r496, %r497;
	mov.u32 	%r499, %tid.x;
	shl.b32 	%r500, %r499, 2;
	add.s32 	%r501, %r498, %r500;
	mov.b32 	%r502, 0;
	st.shared.u32 	[%r501+128], %r502;
	bra.uni 	$L__BB2_84;
$L__BB2_83:
	ld.param.u32 	%r903, [_Z42matrix_multiplication_kernel_double_bufferPKfS0_Pfiii_param_5];
	ld.param.u64 	%rd123, [_Z42matrix_multiplication_kernel_double_bufferPKfS0_Pfiii_param_1];
	cvta.to.global.u64 	%rd62, %rd123;
	mov.u32 	%r503, %tid.y;
	shl.b32 	%r504, %r978, 4;
	add.s32 	%r505, %r503, %r504;
	add.s32 	%r506, %r505, 16;
	mov.u32 	%r507, %ctaid.x;
	shl.b32 	%r508, %r507, 7;
	mov.u32 	%r509, %tid.x;
	add.s32 	%r510, %r508, %r509;
	mad.lo.s32 	%r511, %r506, %r903, %r510;
	mul.wide.s32 	%rd63, %r511, 4;
	add.s64 	%rd64, %rd62, %rd63;
	ld.global.f32 	%f285, [%rd64+128];
	shl.b32 	%r512, %r503, 9;
	mov.u32 	%r513, _ZZ42matrix_multiplication_kernel_double_bufferPKfS0_PfiiiE2Bs;
	add.s32 	%r514, %r513, %r512;
	shl.b32 	%r515, %r980, 13;
	add.s32 	%r516, %r514, %r515;
	shl.b32 	%r517, %r509, 2;
	add.s32 	%r518, %r516, %r517;
	st.shared.f32 	[%r518+128], %f285;
$L__BB2_84:
	ld.param.u32 	%r904, [_Z42matrix_multiplication_kernel_double_bufferPKfS0_Pfiii_param_5];
	ld.param.u32 	%r885, [_Z42matrix_multiplication_kernel_double_bufferPKfS0_Pfiii_param_4];
	mov.u32 	%r519, %tid.y;
	shl.b32 	%r521, %r978, 4;
	add.s32 	%r522, %r519, %r521;
	add.s32 	%r523, %r522, 16;
	setp.lt.s32 	%p84, %r523, %r885;
	mov.u32 	%r524, %ctaid.x;
	shl.b32 	%r525, %r524, 7;
	mov.u32 	%r526, %tid.x;
	add.s32 	%r527, %r525, %r526;
	add.s32 	%r528, %r527, 48;
	setp.lt.s32 	%p85, %r528, %r904;
	and.pred  	%p86, %p85, %p84;
	@%p86 bra 	$L__BB2_86;
	mov.u32 	%r529, %tid.y;
	shl.b32 	%r530, %r529, 9;
	mov.u32 	%r531, _ZZ42matrix_multiplication_kernel_double_bufferPKfS0_PfiiiE2Bs;
	add.s32 	%r532, %r531, %r530;
	shl.b32 	%r533, %r980, 13;
	add.s32 	%r534, %r532, %r533;
	mov.u32 	%r535, %tid.x;
	shl.b32 	%r536, %r535, 2;
	add.s32 	%r537, %r534, %r536;
	mov.b32 	%r538, 0;
	st.shared.u32 	[%r537+192], %r538;
	bra.uni 	$L__BB2_87;
$L__BB2_86:
	ld.param.u32 	%r905, [_Z42matrix_multiplication_kernel_double_bufferPKfS0_Pfiii_param_5];
	ld.param.u64 	%rd124, [_Z42matrix_multiplication_kernel_double_bufferPKfS0_Pfiii_param_1];
	cvta.to.global.u64 	%rd65, %rd124;
	mov.u32 	%r539, %tid.y;
	shl.b32 	%r540, %r978, 4;
	add.s32 	%r541, %r539, %r540;
	add.s32 	%r542, %r541, 16;
	mov.u32 	%r543, %ctaid.x;
	shl.b32 	%r544, %r543, 7;
	mov.u32 	%r545, %tid.x;
	add.s32 	%r546, %r544, %r545;
	mad.lo.s32 	%r547, %r542, %r905, %r546;
	mul.wide.s32 	%rd66, %r547, 4;
	add.s64 	%rd67, %rd65, %rd66;
	ld.global.f32 	%f286, [%rd67+192];
	shl.b32 	%r548, %r539, 9;
	mov.u32 	%r549, _ZZ42matrix_multiplication_kernel_double_bufferPKfS0_PfiiiE2Bs;
	add.s32 	%r550, %r549, %r548;
	shl.b32 	%r551, %r980, 13;
	add.s32 	%r552, %r550, %r551;
	shl.b32 	%r553, %r545, 2;
	add.s32 	%r554, %r552, %r553;
	st.shared.f32 	[%r554+192], %f286;
$L__BB2_87:
	ld.param.u32 	%r906, [_Z42matrix_multiplication_kernel_double_bufferPKfS0_Pfiii_param_5];
	ld.param.u32 	%r886, [_Z42matrix_multiplication_kernel_double_bufferPKfS0_Pfiii_param_4];
	mov.u32 	%r555, %tid.y;
	shl.b32 	%r557, %r978, 4;
	add.s32 	%r558, %r555, %r557;
	add.s32 	%r559, %r558, 16;
	setp.lt.s32 	%p87, %r559, %r886;
	mov.u32 	%r560, %ctaid.x;
	shl.b32 	%r561, %r560, 7;
	mov.u32 	%r562, %tid.x;
	add.s32 	%r563, %r561, %r562;
	add.s32 	%r564, %r563, 64;
	setp.lt.s32 	%p88, %r564, %r906;
	and.pred  	%p89, %p88, %p87;
	@%p89 bra 	$L__BB2_89;
	mov.u32 	%r565, %tid.y;
	shl.b32 	%r566, %r565, 9;
	mov.u32 	%r567, _ZZ42matrix_multiplication_kernel_double_bufferPKfS0_PfiiiE2Bs;
	add.s32 	%r568, %r567, %r566;
	shl.b32 	%r569, %r980, 13;
	add.s32 	%r570, %r568, %r569;
	mov.u32 	%r571, %tid.x;
	shl.b32 	%r572, %r571, 2;
	add.s32 	%r573, %r570, %r572;
	mov.b32 	%r574, 0;
	st.shared.u32 	[%r573+256], %r574;
	bra.uni 	$L__BB2_90;
$L__BB2_89:
	ld.param.u32 	%r907, [_Z42matrix_multiplication_kernel_double_bufferPKfS0_Pfiii_param_5];
	ld.param.u64 	%rd125, [_Z42matrix_multiplication_kernel_double_bufferPKfS0_Pfiii_param_1];
	cvta.to.global.u64 	%rd68, %rd125;
	mov.u32 	%r575, %tid.y;
	shl.b32 	%r576, %r978, 4;
	add.s32 	%r577, %r575, %r576;
	add.s32 	%r578, %r577, 16;
	mov.u32 	%r579, %ctaid.x;
	shl.b32 	%r580, %r579, 7;
	mov.u32 	%r581, %tid.x;
	add.s32 	%r582, %r580, %r581;
	mad.lo.s32 	%r583, %r578, %r907, %r582;
	mul.wide.s32 	%rd69, %r583, 4;
	add.s64 	%rd70, %rd68, %rd69;
	ld.global.f32 	%f287, [%rd70+256];
	shl.b32 	%r584, %r575, 9;
	mov.u32 	%r585, _ZZ42matrix_multiplication_kernel_double_bufferPKfS0_PfiiiE2Bs;
	add.s32 	%r586, %r585, %r584;
	shl.b32 	%r587, %r980, 13;
	add.s32 	%r588, %r586, %r587;
	shl.b32 	%r589, %r581, 2;
	add.s32 	%r590, %r588, %r589;
	st.shared.f32 	[%r590+256], %f287;
$L__BB2_90:
	ld.param.u32 	%r908, [_Z42matrix_multiplication_kernel_double_bufferPKfS0_Pfiii_param_5];
	ld.param.u32 	%r887, [_Z42matrix_multiplication_kernel_double_bufferPKfS0_Pfiii_param_4];
	mov.u32 	%r591, %tid.y;
	shl.b32 	%r593, %r978, 4;
	add.s32 	%r594, %r591, %r593;
	add.s32 	%r595, %r594, 16;
	setp.lt.s32 	%p90, %r595, %r887;
	mov.u32 	%r596, %ctaid.x;
	shl.b32 	%r597, %r596, 7;
	mov.u32 	%r598, %tid.x;
	add.s32 	%r599, %r597, %r598;
	add.s32 	%r600, %r599, 80;
	setp.lt.s32 	%p91, %r600, %r908;
	and.pred  	%p92, %p91, %p90;
	@%p92 bra 	$L__BB2_92;
	mov.u32 	%r601, %tid.y;
	shl.b32 	%r602, %r601, 9;
	mov.u32 	%r603, _ZZ42matrix_multiplication_kernel_double_bufferPKfS0_PfiiiE2Bs;
	add.s32 	%r604, %r603, %r602;
	shl.b32 	%r605, %r980, 13;
	add.s32 	%r606, %r604, %r605;
	mov.u32 	%r607, %tid.x;
	shl.b32 	%r608, %r607, 2;
	add.s32 	%r609, %r606, %r608;
	mov.b32 	%r610, 0;
	st.shared.u32 	[%r609+320], %r610;
	bra.uni 	$L__BB2_93;
$L__BB2_92:
	ld.param.u32 	%r909, [_Z42matrix_multiplication_kernel_double_bufferPKfS0_Pfiii_param_5];
	ld.param.u64 	%rd126, [_Z42matrix_multiplication_kernel_double_bufferPKfS0_Pfiii_param_1];
	cvta.to.global.u64 	%rd71, %rd126;
	mov.u32 	%r611, %tid.y;
	shl.b32 	%r612, %r978, 4;
	add.s32 	%r613, %r611, %r612;
	add.s32 	%r614, %r613, 16;
	mov.u32 	%r615, %ctaid.x;
	shl.b32 	%r616, %r615, 7;
	mov.u32 	%r617, %tid.x;
	add.s32 	%r618, %r616, %r617;
	mad.lo.s32 	%r619, %r614, %r909, %r618;
	mul.wide.s32 	%rd72, %r619, 4;
	add.s64 	%rd73, %rd71, %rd72;
	ld.global.f32 	%f288, [%rd73+320];
	shl.b32 	%r620, %r611, 9;
	mov.u32 	%r621, _ZZ42matrix_multiplication_kernel_double_bufferPKfS0_PfiiiE2Bs;
	add.s32 	%r622, %r621, %r620;
	shl.b32 	%r623, %r980, 13;
	add.s32 	%r624, %r622, %r623;
	shl.b32 	%r625, %r617, 2;
	add.s32 	%r626, %r624, %r625;
	st.shared.f32 	[%r626+320], %f288;
$L__BB2_93:
	ld.param.u32 	%r910, [_Z42matrix_multiplication_kernel_double_bufferPKfS0_Pfiii_param_5];
	ld.param.u32 	%r888, [_Z42matrix_multiplication_kernel_double_bufferPKfS0_Pfiii_param_4];
	mov.u32 	%r627, %tid.y;
	shl.b32 	%r629, %r978, 4;
	add.s32 	%r630, %r627, %r629;
	add.s32 	%r631, %r630, 16;
	setp.lt.s32 	%p93, %r631, %r888;
	mov.u32 	%r632, %ctaid.x;
	shl.b32 	%r633, %r632, 7;
	mov.u32 	%r634, %tid.x;
	add.s32 	%r635, %r633, %r634;
	add.s32 	%r636, %r635, 96;
	setp.lt.s32 	%p94, %r636, %r910;
	and.pred  	%p95, %p94, %p93;
	@%p95 bra 	$L__BB2_95;
	mov.u32 	%r637, %tid.y;
	shl.b32 	%r638, %r637, 9;
	mov.u32 	%r639, _ZZ42matrix_multiplication_kernel_double_bufferPKfS0_PfiiiE2Bs;
	add.s32 	%r640, %r639, %r638;
	shl.b32 	%r641, %r980, 13;
	add.s32 	%r642, %r640, %r641;
	mov.u32 	%r643, %tid.x;
	shl.b32 	%r644, %r643, 2;
	add.s32 	%r645, %r642, %r644;
	mov.b32 	%r646, 0;
	st.shared.u32 	[%r645+384], %r646;
	bra.uni 	$L__BB2_96;
$L__BB2_95:
	ld.param.u32 	%r911, [_Z42matrix_multiplication_kernel_double_bufferPKfS0_Pfiii_param_5];
	ld.param.u64 	%rd127, [_Z42matrix_multiplication_kernel_double_bufferPKfS0_Pfiii_param_1];
	cvta.to.global.u64 	%rd74, %rd127;
	mov.u32 	%r647, %tid.y;
	shl.b32 	%r648, %r978, 4;
	add.s32 	%r649, %r647, %r648;
	add.s32 	%r650, %r649, 16;
	mov.u32 	%r651, %ctaid.x;
	shl.b32 	%r652, %r651, 7;
	mov.u32 	%r653, %tid.x;
	add.s32 	%r654, %r652, %r653;
	mad.lo.s32 	%r655, %r650, %r911, %r654;
	mul.wide.s32 	%rd75, %r655, 4;
	add.s64 	%rd76, %rd74, %rd75;
	ld.global.f32 	%f289, [%rd76+384];
	shl.b32 	%r656, %r647, 9;
	mov.u32 	%r657, _ZZ42matrix_multiplication_kernel_double_bufferPKfS0_PfiiiE2Bs;
	add.s32 	%r658, %r657, %r656;
	shl.b32 	%r659, %r980, 13;
	add.s32 	%r660, %r658, %r659;
	shl.b32 	%r661, %r653, 2;
	add.s32 	%r662, %r660, %r661;
	st.shared.f32 	[%r662+384], %f289;
$L__BB2_96:
	ld.param.u32 	%r912, [_Z42matrix_multiplication_kernel_double_bufferPKfS0_Pfiii_param_5];
	ld.param.u32 	%r889, [_Z42matrix_multiplication_kernel_double_bufferPKfS0_Pfiii_param_4];
	mov.u32 	%r663, %tid.y;
	shl.b32 	%r665, %r978, 4;
	add.s32 	%r666, %r663, %r665;
	add.s32 	%r667, %r666, 16;
	setp.lt.s32 	%p96, %r667, %r889;
	mov.u32 	%r668, %ctaid.x;
	shl.b32 	%r669, %r668, 7;
	mov.u32 	%r670, %tid.x;
	add.s32 	%r671, %r669, %r670;
	add.s32 	%r672, %r671, 112;
	setp.lt.s32 	%p97, %r672, %r912;
	and.pred  	%p98, %p97, %p96;
	@%p98 bra 	$L__BB2_98;
	mov.u32 	%r673, %tid.y;
	shl.b32 	%r674, %r673, 9;
	mov.u32 	%r675, _ZZ42matrix_multiplication_kernel_double_bufferPKfS0_PfiiiE2Bs;
	add.s32 	%r676, %r675, %r674;
	shl.b32 	%r677, %r980, 13;
	add.s32 	%r678, %r676, %r677;
	mov.u32 	%r679, %tid.x;
	shl.b32 	%r680, %r679, 2;
	add.s32 	%r681, %r678, %r680;
	mov.b32 	%r682, 0;
	st.shared.u32 	[%r681+448], %r682;
	bra.uni 	$L__BB2_99;
$L__BB2_98:
	ld.param.u32 	%r913, [_Z42matrix_multiplication_kernel_double_bufferPKfS0_Pfiii_param_5];
	ld.param.u64 	%rd128, [_Z42matrix_multiplication_kernel_double_bufferPKfS0_Pfiii_param_1];
	cvta.to.global.u64 	%rd77, %rd128;
	mov.u32 	%r683, %tid.y;
	shl.b32 	%r684, %r978, 4;
	add.s32 	%r685, %r683, %r684;
	add.s32 	%r686, %r685, 16;
	mov.u32 	%r687, %ctaid.x;
	shl.b32 	%r688, %r687, 7;
	mov.u32 	%r689, %tid.x;
	add.s32 	%r690, %r688, %r689;
	mad.lo.s32 	%r691, %r686, %r913, %r690;
	mul.wide.s32 	%rd78, %r691, 4;
	add.s64 	%rd79, %rd77, %rd78;
	ld.global.f32 	%f290, [%rd79+448];
	shl.b32 	%r692, %r683, 9;
	mov.u32 	%r693, _ZZ42matrix_multiplication_kernel_double_bufferPKfS0_PfiiiE2Bs;
	add.s32 	%r694, %r693, %r692;
	shl.b32 	%r695, %r980, 13;
	add.s32 	%r696, %r694, %r695;
	shl.b32 	%r697, %r689, 2;
	add.s32 	%r698, %r696, %r697;
	st.shared.f32 	[%r698+448], %f290;
$L__BB2_99:
	shl.b32 	%r700, %r20, 13;
	mov.u32 	%r701, %tid.y;
	shl.b32 	%r702, %r701, 6;
	mov.u32 	%r703, _ZZ42matrix_multiplication_kernel_double_bufferPKfS0_PfiiiE2As;
	add.s32 	%r704, %r702, %r703;
	add.s32 	%r705, %r704, %r700;
	add.s32 	%r981, %r705, 4096;
	mov.b32 	%r982, 256;
$L__BB2_100:
	mov.u32 	%r706, %tid.x;
	shl.b32 	%r707, %r706, 2;
	mov.u32 	%r708, _ZZ42matrix_multiplication_kernel_double_bufferPKfS0_PfiiiE2Bs;
	add.s32 	%r709, %r708, %r707;
	shl.b32 	%r710, %r20, 13;
	add.s32 	%r711, %r709, %r710;
	add.s32 	%r712, %r711, %r982;
	ld.shared.f32 	%f291, [%r981+-4096];
	ld.shared.f32 	%f292, [%r712+-256];
	fma.rn.f32 	%f498, %f291, %f292, %f498;
	ld.shared.f32 	%f293, [%r712+-192];
	fma.rn.f32 	%f497, %f291, %f293, %f497;
	ld.shared.f32 	%f294, [%r712+-128];
	fma.rn.f32 	%f496, %f291, %f294, %f496;
	ld.shared.f32 	%f295, [%r712+-64];
	fma.rn.f32 	%f495, %f291, %f295, %f495;
	ld.shared.f32 	%f296, [%r712];
	fma.rn.f32 	%f494, %f291, %f296, %f494;
	ld.shared.f32 	%f297, [%r712+64];
	fma.rn.f32 	%f493, %f291, %f297, %f493;
	ld.shared.f32 	%f298, [%r712+128];
	fma.rn.f32 	%f492, %f291, %f298, %f492;
	ld.shared.f32 	%f299, [%r712+192];
	fma.rn.f32 	%f491, %f291, %f299, %f491;
	ld.shared.f32 	%f300, [%r981+-3072];
	fma.rn.f32 	%f490, %f300, %f292, %f490;
	fma.rn.f32 	%f489, %f300, %f293, %f489;
	fma.rn.f32 	%f488, %f300, %f294, %f488;
	fma.rn.f32 	%f487, %f300, %f295, %f487;
	fma.rn.f32 	%f486, %f300, %f296, %f486;
	fma.rn.f32 	%f485, %f300, %f297, %f485;
	fma.rn.f32 	%f484, %f300, %f298, %f484;
	fma.rn.f32 	%f483, %f300, %f299, %f483;
	ld.shared.f32 	%f301, [%r981+-2048];
	fma.rn.f32 	%f482, %f301, %f292, %f482;
	fma.rn.f32 	%f481, %f301, %f293, %f481;
	fma.rn.f32 	%f480, %f301, %f294, %f480;
	fma.rn.f32 	%f479, %f301, %f295, %f479;
	fma.rn.f32 	%f478, %f301, %f296, %f478;
	fma.rn.f32 	%f477, %f301, %f297, %f477;
	fma.rn.f32 	%f476, %f301, %f298, %f476;
	fma.rn.f32 	%f475, %f301, %f299, %f475;
	ld.shared.f32 	%f302, [%r981+-1024];
	fma.rn.f32 	%f474, %f302, %f292, %f474;
	fma.rn.f32 	%f473, %f302, %f293, %f473;
	fma.rn.f32 	%f472, %f302, %f294, %f472;
	fma.rn.f32 	%f471, %f302, %f295, %f471;
	fma.rn.f32 	%f470, %f302, %f296, %f470;
	fma.rn.f32 	%f469, %f302, %f297, %f469;
	fma.rn.f32 	%f468, %f302, %f298, %f468;
	fma.rn.f32 	%f467, %f302, %f299, %f467;
	ld.shared.f32 	%f303, [%r981];
	fma.rn.f32 	%f466, %f303, %f292, %f466;
	fma.rn.f32 	%f465, %f303, %f293, %f465;
	fma.rn.f32 	%f464, %f303, %f294, %f464;
	fma.rn.f32 	%f463, %f303, %f295, %f463;
	fma.rn.f32 	%f462, %f303, %f296, %f462;
	fma.rn.f32 	%f461, %f303, %f297, %f461;
	fma.rn.f32 	%f460, %f303, %f298, %f460;
	fma.rn.f32 	%f459, %f303, %f299, %f459;
	ld.shared.f32 	%f304, [%r981+1024];
	fma.rn.f32 	%f458, %f304, %f292, %f458;
	fma.rn.f32 	%f457, %f304, %f293, %f457;
	fma.rn.f32 	%f456, %f304, %f294, %f456;
	fma.rn.f32 	%f455, %f304, %f295, %f455;
	fma.rn.f32 	%f454, %f304, %f296, %f454;
	fma.rn.f32 	%f453, %f304, %f297, %f453;
	fma.rn.f32 	%f452, %f304, %f298, %f452;
	fma.rn.f32 	%f451, %f304, %f299, %f451;
	ld.shared.f32 	%f305, [%r981+2048];
	fma.rn.f32 	%f450, %f305, %f292, %f450;
	fma.rn.f32 	%f449, %f305, %f293, %f449;
	fma.rn.f32 	%f448, %f305, %f294, %f448;
	fma.rn.f32 	%f447, %f305, %f295, %f447;
	fma.rn.f32 	%f446, %f305, %f296, %f446;
	fma.rn.f32 	%f445, %f305, %f297, %f445;
	fma.rn.f32 	%f444, %f305, %f298, %f444;
	fma.rn.f32 	%f443, %f305, %f299, %f443;
	ld.shared.f32 	%f306, [%r981+3072];
	fma.rn.f32 	%f442, %f306, %f292, %f442;
	fma.rn.f32 	%f441, %f306, %f293, %f441;
	fma.rn.f32 	%f440, %f306, %f294, %f440;
	fma.rn.f32 	%f439, %f306, %f295, %f439;
	fma.rn.f32 	%f438, %f306, %f296, %f438;
	fma.rn.f32 	%f437, %f306, %f297, %f437;
	fma.rn.f32 	%f436, %f306, %f298, %f436;
	fma.rn.f32 	%f435, %f306, %f299, %f435;
	add.s32 	%r982, %r982, 512;
	add.s32 	%r981, %r981, 4;
	setp.ne.s32 	%p99, %r982, 8448;
	@%p99 bra 	$L__BB2_100;
	bar.sync 	0;
	add.s32 	%r978, %r978, 1;
	setp.eq.s32 	%p100, %r978, %r15;
	mov.u32 	%r979, %r980;
	mov.u32 	%r980, %r20;
	@%p100 bra 	$L__BB2_102;
	bra.uni 	$L__BB2_50;
$L__BB2_102:
	ld.param.u32 	%r914, [_Z42matrix_multiplication_kernel_double_bufferPKfS0_Pfiii_param_5];
	ld.param.u32 	%r777, [_Z42matrix_multiplication_kernel_double_bufferPKfS0_Pfiii_param_3];
	mov.u32 	%r713, %ctaid.x;
	shl.b32 	%r714, %r713, 7;
	mov.u32 	%r715, %tid.x;
	add.s32 	%r16, %r714, %r715;
	setp.lt.s32 	%p101, %r16, %r914;
	mov.u32 	%r716, %ctaid.y;
	shl.b32 	%r717, %r716, 7;
	mov.u32 	%r718, %tid.y;
	add.s32 	%r17, %r717, %r718;
	setp.lt.s32 	%p102, %r17, %r777;
	and.pred  	%p103, %p102, %p101;
	mad.lo.s32 	%r18, %r17, %r914, %r16;
	@%p103 bra 	$L__BB2_103;
	bra.uni 	$L__BB2_104;
$L__BB2_103:
	ld.param.u64 	%rd129, [_Z42matrix_multiplication_kernel_double_bufferPKfS0_Pfiii_param_2];
	cvta.to.global.u64 	%rd80, %rd129;
	mul.wide.s32 	%rd81, %r18, 4;
	add.s64 	%rd82, %rd80, %rd81;
	st.global.f32 	[%rd82], %f498;
$L__BB2_104:
	ld.param.u32 	%r915, [_Z42matrix_multiplication_kernel_double_bufferPKfS0_Pfiii_param_5];
	ld.param.u32 	%r778, [_Z42matrix_multiplication_kernel_double_bufferPKfS0_Pfiii_param_3];
	add.s32 	%r719, %r16, 16;
	setp.ge.s32 	%p104, %r719, %r915;
	setp.ge.s32 	%p105, %r17, %r778;
	or.pred  	%p106, %p105, %p104;
	@%p106 bra 	$L__BB2_106;
	ld.param.u64 	%rd130, [_Z42matrix_multiplication_kernel_double_bufferPKfS0_Pfiii_param_2];
	cvta.to.global.u64 	%rd83, %rd130;
	mul.wide.s32 	%rd84, %r18, 4;
	add.s64 	%rd85, %rd83, %rd84;
	st.global.f32 	[%rd85+64], %f497;
$L__BB2_106:
	ld.param.u32 	%r916, [_Z42matrix_multiplication_kernel_double_bufferPKfS0_Pfiii_param_5];
	ld.param.u32 	%r779, [_Z42matrix_multiplication_kernel_double_bufferPKfS0_Pfiii_param_3];
	add.s32 	%r720, %r16, 32;
	setp.ge.s32 	%p107, %r720, %r916;
	setp.ge.s32 	%p108, %r17, %r779;
	or.pred  	%p109, %p108, %p107;
	@%p109 bra 	$L__BB2_108;
	ld.param.u64 	%rd131, [_Z42matrix_multiplication_kernel_double_bufferPKfS0_Pfiii_param_2];
	cvta.to.global.u64 	%rd86, %rd131;
	mul.wide.s32 	%rd87, %r18, 4;
	add.s64 	%rd88, %rd86, %rd87;
	st.global.f32 	[%rd88+128], %f496;
$L__BB2_108:
	ld.param.u32 	%r917, [_Z42matrix_multiplication_kernel_double_bufferPKfS0_Pfiii_param_5];
	ld.param.u32 	%r780, [_Z42matrix_multiplication_kernel_double_bufferPKfS0_Pfiii_param_3];
	add.s32 	%r721, %r16, 48;
	setp.ge.s32 	%p110, %r721, %r917;
	setp.ge.s32 	%p111, %r17, %r780;
	or.pred  	%p112, %p111, %p110;
	@%p112 bra 	$L__BB2_110;
	ld.param.u64 	%rd132, [_Z42matrix_multiplication_kernel_double_bufferPKfS0_Pfiii_param_2];
	cvta.to.global.u64 	%rd89, %rd132;
	mul.wide.s32 	%rd90, %r18, 4;
	add.s64 	%rd91, %rd89, %rd90;
	st.global.f32 	[%rd91+192], %f495;
$L__BB2_110:
	ld.param.u32 	%r918, [_Z42matrix_multiplication_kernel_double_bufferPKfS0_Pfiii_param_5];
	ld.param.u32 	%r781, [_Z42matrix_multiplication_kernel_double_bufferPKfS0_Pfiii_param_3];
	add.s32 	%r722, %r16, 64;
	setp.ge.s32 	%p113, %r722, %r918;
	setp.ge.s32 	%p114, %r17, %r781;
	or.pred  	%p115, %p114, %p113;
	@%p115 bra 	$L__BB2_112;
	ld.param.u64 	%rd133, [_Z42matrix_multiplication_kernel_double_bufferPKfS0_Pfiii_param_2];
	cvta.to.global.u64 	%rd92, %rd133;
	mul.wide.s32 	%rd93, %r18, 4;
	add.s64 	%rd94, %rd92, %rd93;
	st.global.f32 	[%rd94+256], %f494;
$L__BB2_112:
	ld.param.u32 	%r919, [_Z42matrix_multiplication_kernel_double_bufferPKfS0_Pfiii_param_5];
	ld.param.u32 	%r782, [_Z42matrix_multiplication_kernel_double_bufferPKfS0_Pfiii_param_3];
	add.s32 	%r723, %r16, 80;
	setp.ge.s32 	%p116, %r723, %r919;
	setp.ge.s32 	%p117, %r17, %r782;
	or.pred  	%p118, %p117, %p116;
	@%p118 bra 	$L__BB2_114;
	ld.param.u64 	%rd134, [_Z42matrix_multiplication_kernel_double_bufferPKfS0_Pfiii_param_2];
	cvta.to.global.u64 	%rd95, %rd134;
	mul.wide.s32 	%rd96, %r18, 4;
	add.s64 	%rd97, %rd95, %rd96;
	st.global.f32 	[%rd97+320], %f493;
$L__BB2_114:
	ld.param.u32 	%r920, [_Z42matrix_multiplication_kernel_double_bufferPKfS0_Pfiii_param_5];
	ld.param.u32 	%r783, [_Z42matrix_multiplication_kernel_double_bufferPKfS0_Pfiii_param_3];
	add.s32 	%r724, %r16, 96;
	setp.ge.s32 	%p119, %r724, %r920;
	setp.ge.s32 	%p120, %r17, %r783;
	or.pred  	%p121, %p120, %p119;
	@%p121 bra 	$L__BB2_116;
	ld.param.u64 	%rd135, [_Z42matrix_multiplication_kernel_double_bufferPKfS0_Pfiii_param_2];
	cvta.to.global.u64 	%rd98, %rd135;
	mul.wide.s32 	%rd99, %r18, 4;
	add.s64 	%rd100, %rd98, %rd99;
	st.global.f32 	[%rd100+384], %f492;
$L__BB2_116:
	ld.param.u32 	%r921, [_Z42matrix_multiplication_kernel_double_bufferPKfS0_Pfiii_param_5];
	ld.param.u32 	%r784, [_Z42matrix_multiplication_kernel_double_bufferPKfS0_Pfiii_param_3];
	add.s32 	%r725, %r16, 112;
	setp.ge.s32 	%p122, %r725, %r921;
	setp.ge.s32 	%p123, %r17, %r784;
	or.pred  	%p124, %p123, %p122;
	@%p124 bra 	$L__BB2_118;
	ld.param.u64 	%rd136, [_Z42matrix_multiplication_kernel_double_bufferPKfS0_Pfiii_param_2];
	cvta.to.global.u64 	%rd101, %rd136;
	mul.wide.s32 	%rd102, %r18, 4;
	add.s64 	%rd103, %rd101, %rd102;
	st.global.f32 	[%rd103+448], %f491;
$L__BB2_118:
	ld.param.u32 	%r922, [_Z42matrix_multiplication_kernel_double_bufferPKfS0_Pfiii_param_5];
	ld.param.u32 	%r785, [_Z42matrix_multiplication_kernel_double_bufferPKfS0_Pfiii_param_3];
	ld.param.u64 	%rd137, [_Z42matrix_multiplication_kernel_double_bufferPKfS0_Pfiii_param_2];
	setp.ge.s32 	%p125, %r16, %r922;
	mov.u32 	%r726, %ctaid.y;
	shl.b32 	%r727, %r726, 7;
	mov.u32 	%r728, %tid.y;
	add.s32 	%r729, %r727, %r728;
	add.s32 	%r28, %r729, 16;
	setp.ge.s32 	%p126, %r28, %r785;
	shl.b32 	%r29, %r922, 4;
	add.s32 	%r730, %r18, %r29;
	cvta.to.global.u64 	%rd104, %rd137;
	mul.wide.s32 	%rd105, %r730, 4;
	add.s64 	%rd4, %rd104, %rd105;
	or.pred  	%p127, %p126, %p125;
	@%p127 bra 	$L__BB2_120;
	st.global.f32 	[%rd4], %f490;
$L__BB2_120:
	ld.param.u32 	%r923, [_Z42matrix_multiplication_kernel_double_bufferPKfS0_Pfiii_param_5];
	ld.param.u32 	%r786, [_Z42matrix_multiplication_kernel_double_bufferPKfS0_Pfiii_param_3];
	add.s32 	%r731, %r16, 16;
	setp.ge.s32 	%p128, %r731, %r923;
	setp.ge.s32 	%p129, %r28, %r786;
	or.pred  	%p130, %p129, %p128;
	@%p130 bra 	$L__BB2_122;
	st.global.f32 	[%rd4+64], %f489;
$L__BB2_122:
	ld.param.u32 	%r924, [_Z42matrix_multiplication_kernel_double_bufferPKfS0_Pfiii_param_5];
	ld.param.u32 	%r787, [_Z42matrix_multiplication_kernel_double_bufferPKfS0_Pfiii_param_3];
	add.s32 	%r732, %r16, 32;
	setp.ge.s32 	%p131, %r732, %r924;
	setp.ge.s32 	%p132, %r28, %r787;
	or.pred  	%p133, %p132, %p131;
	@%p133 bra 	$L__BB2_124;
	st.global.f32 	[%rd4+128], %f488;
$L__BB2_124:
	ld.param.u32 	%r925, [_Z42matrix_multiplication_kernel_double_bufferPKfS0_Pfiii_param_5];
	ld.param.u32 	%r788, [_Z42matrix_multiplication_kernel_double_bufferPKfS0_Pfiii_param_3];
	add.s32 	%r733, %r16, 48;
	setp.ge.s32 	%p134, %r733, %r925;
	setp.ge.s32 	%p135, %r28, %r788;
	or.pred  	%p136, %p135, %p134;
	@%p136 bra 	$L__BB2_126;
	st.global.f32 	[%rd4+192], %f487;
$L__BB2_126:
	ld.param.u32 	%r926, [_Z42matrix_multiplication_kernel_double_bufferPKfS0_Pfiii_param_5];
	ld.param.u32 	%r789, [_Z42matrix_multiplication_kernel_double_bufferPKfS0_Pfiii_param_3];
	add.s32 	%r30, %r16, 64;
	setp.ge.s32 	%p137, %r30, %r926;
	setp.ge.s32 	%p138, %r28, %r789;
	or.pred  	%p139, %p138, %p137;
	@%p139 bra 	$L__BB2_128;
	st.global.f32 	[%rd4+256], %f486;
$L__BB2_128:
	ld.param.u32 	%r927, [_Z42matrix_multiplication_kernel_double_bufferPKfS0_Pfiii_param_5];
	ld.param.u32 	%r790, [_Z42matrix_multiplication_kernel_double_bufferPKfS0_Pfiii_param_3];
	add.s32 	%r31, %r16, 80;
	setp.ge.s32 	%p140, %r31, %r927;
	setp.ge.s32 	%p141, %r28, %r790;
	or.pred  	%p142, %p141, %p140;
	@%p142 bra 	$L__BB2_130;
	st.global.f32 	[%rd4+320], %f485;
$L__BB2_130:
	ld.param.u32 	%r928, [_Z42matrix_multiplication_kernel_double_bufferPKfS0_Pfiii_param_5];
	ld.param.u32 	%r791, [_Z42matrix_multiplication_kernel_double_bufferPKfS0_Pfiii_param_3];
	add.s32 	%r32, %r16, 96;
	setp.ge.s32 	%p143, %r32, %r928;
	setp.ge.s32 	%p144, %r28, %r791;
	or.pred  	%p145, %p144, %p143;
	@%p145 bra 	$L__BB2_132;
	st.global.f32 	[%rd4+384], %f484;
$L__BB2_132:
	ld.param.u32 	%r929, [_Z42matrix_multiplication_kernel_double_bufferPKfS0_Pfiii_param_5];
	ld.param.u32 	%r792, [_Z42matrix_multiplication_kernel_double_bufferPKfS0_Pfiii_param_3];
	add.s32 	%r33, %r16, 112;
	setp.ge.s32 	%p146, %r33, %r929;
	setp.ge.s32 	%p147, %r28, %r792;
	or.pred  	%p148, %p147, %p146;
	@%p148 bra 	$L__BB2_134;
	st.global.f32 	[%rd4+448], %f483;
$L__BB2_134:
	ld.param.u32 	%r930, [_Z42matrix_multiplication_kernel_double_bufferPKfS0_Pfiii_param_5];
	ld.param.u32 	%r793, [_Z42matrix_multiplication_kernel_double_bufferPKfS0_Pfiii_param_3];
	ld.param.u64 	%rd138, [_Z42matrix_multiplication_kernel_double_bufferPKfS0_Pfiii_param_2];
	setp.ge.s32 	%p149, %r16, %r930;
	mov.u32 	%r734, %ctaid.y;
	shl.b32 	%r735, %r734, 7;
	mov.u32 	%r736, %tid.y;
	add.s32 	%r737, %r735, %r736;
	add.s32 	%r34, %r737, 32;
	setp.ge.s32 	%p150, %r34, %r793;
	shl.b32 	%r35, %r930, 5;
	add.s32 	%r36, %r18, %r35;
	cvta.to.global.u64 	%rd106, %rd138;
	mul.wide.s32 	%rd107, %r36, 4;
	add.s64 	%rd5, %rd106, %rd107;
	or.pred  	%p151, %p150, %p149;
	@%p151 bra 	$L__BB2_136;
	st.global.f32 	[%rd5], %f482;
$L__BB2_136:
	ld.param.u32 	%r931, [_Z42matrix_multiplication_kernel_double_bufferPKfS0_Pfiii_param_5];
	ld.param.u32 	%r794, [_Z42matrix_multiplication_kernel_double_bufferPKfS0_Pfiii_param_3];
	add.s32 	%r37, %r16, 16;
	setp.ge.s32 	%p152, %r37, %r931;
	setp.ge.s32 	%p153, %r34, %r794;
	or.pred  	%p154, %p153, %p152;
	@%p154 bra 	$L__BB2_138;
	st.global.f32 	[%rd5+64], %f481;
$L__BB2_138:
	ld.param.u32 	%r932, [_Z42matrix_multiplication_kernel_double_bufferPKfS0_Pfiii_param_5];
	ld.param.u32 	%r795, [_Z42matrix_multiplication_kernel_double_bufferPKfS0_Pfiii_param_3];
	add.s32 	%r38, %r16, 32;
	setp.ge.s32 	%p155, %r38, %r932;
	setp.ge.s32 	%p156, %r34, %r795;
	or.pred  	%p157, %p156, %p155;
	@%p157 bra 	$L__BB2_140;
	st.global.f32 	[%rd5+128], %f480;
$L__BB2_140:
	ld.param.u32 	%r933, [_Z42matrix_multiplication_kernel_double_bufferPKfS0_Pfiii_param_5];
	ld.param.u32 	%r796, [_Z42matrix_multiplication_kernel_double_bufferPKfS0_Pfiii_param_3];
	add.s32 	%r39, %r16, 48;
	setp.ge.s32 	%p158, %r39, %r933;
	setp.ge.s32 	%p159, %r34, %r796;
	or.pred  	%p160, %p159, %p158;
	@%p160 bra 	$L__BB2_142;
	st.global.f32 	[%rd5+192], %f479;
$L__BB2_142:
	ld.param.u32 	%r934, [_Z42matrix_multiplication_kernel_double_bufferPKfS0_Pfiii_param_5];
	ld.param.u32 	%r797, [_Z42matrix_multiplication_kernel_double_bufferPKfS0_Pfiii_param_3];
	setp.ge.s32 	%p161, %r30, %r934;
	setp.ge.s32 	%p162, %r34, %r797;
	or.pred  	%p163, %p162, %p161;
	@%p163 bra 	$L__BB2_144;
	st.global.f32 	[%rd5+256], %f478;
$L__BB2_144:
	ld.param.u32 	%r935, [_Z42matrix_multiplication_kernel_double_bufferPKfS0_Pfiii_param_5];
	ld.param.u32 	%r798, [_Z42matrix_multiplication_kernel_double_bufferPKfS0_Pfiii_param_3];
	setp.ge.s32 	%p164, %r31, %r935;
	setp.ge.s32 	%p165, %r34, %r798;
	or.pred  	%p166, %p165, %p164;
	@%p166 bra 	$L__BB2_146;
	st.global.f32 	[%rd5+320], %f477;
$L__BB2_146:
	ld.param.u32 	%r936, [_Z42matrix_multiplication_kernel_double_bufferPKfS0_Pfiii_param_5];
	ld.param.u32 	%r799, [_Z42matrix_multiplication_kernel_double_bufferPKfS0_Pfiii_param_3];
	setp.ge.s32 	%p167, %r32, %r936;
	setp.ge.s32 	%p168, %r34, %r799;
	or.pred  	%p169, %p168, %p167;
	@%p169 bra 	$L__BB2_148;
	st.global.f32 	[%rd5+384], %f476;
$L__BB2_148:
	ld.param.u32 	%r937, [_Z42matrix_multiplication_kernel_double_bufferPKfS0_Pfiii_param_5];
	ld.param.u32 	%r800, [_Z42matrix_multiplication_kernel_double_bufferPKfS0_Pfiii_param_3];
	setp.ge.s32 	%p170, %r33, %r937;
	setp.ge.s32 	%p171, %r34, %r800;
	or.pred  	%p172, %p171, %p170;
	@%p172 bra 	$L__BB2_150;
	st.global.f32 	[%rd5+448], %f475;
$L__BB2_150:
	ld.param.u32 	%r938, [_Z42matrix_multiplication_kernel_double_bufferPKfS0_Pfiii_param_5];
	ld.param.u32 	%r801, [_Z42matrix_multiplication_kernel_double_bufferPKfS0_Pfiii_param_3];
	ld.param.u64 	%rd139, [_Z42matrix_multiplication_kernel_double_bufferPKfS0_Pfiii_param_2];
	setp.ge.s32 	%p173, %r16, %r938;
	add.s32 	%r40, %r737, 48;
	setp.ge.s32 	%p174, %r40, %r801;
	add.s32 	%r742, %r36, %r29;
	cvta.to.global.u64 	%rd6, %rd139;
	mul.wide.s32 	%rd108, %r742, 4;
	add.s64 	%rd7, %rd6, %rd108;
	or.pred  	%p175, %p174, %p173;
	@%p175 bra 	$L__BB2_152;
	st.global.f32 	[%rd7], %f474;
$L__BB2_152:
	ld.param.u32 	%r939, [_Z42matrix_multiplication_kernel_double_bufferPKfS0_Pfiii_param_5];
	ld.param.u32 	%r802, [_Z42matrix_multiplication_kernel_double_bufferPKfS0_Pfiii_param_3];
	setp.ge.s32 	%p176, %r37, %r939;
	setp.ge.s32 	%p177, %r40, %r802;
	or.pred  	%p178, %p177, %p176;
	@%p178 bra 	$L__BB2_154;
	st.global.f32 	[%rd7+64], %f473;
$L__BB2_154:
	ld.param.u32 	%r940, [_Z42matrix_multiplication_kernel_double_bufferPKfS0_Pfiii_param_5];
	ld.param.u32 	%r803, [_Z42matrix_multiplication_kernel_double_bufferPKfS0_Pfiii_param_3];
	setp.ge.s32 	%p179, %r38, %r940;
	setp.ge.s32 	%p180, %r40, %r803;
	or.pred  	%p181, %p180, %p179;
	@%p181 bra 	$L__BB2_156;
	st.global.f32 	[%rd7+128], %f472;
$L__BB2_156:
	ld.param.u32 	%r941, [_Z42matrix_multiplication_kernel_double_bufferPKfS0_Pfiii_param_5];
	ld.param.u32 	%r804, [_Z42matrix_multiplication_kernel_double_bufferPKfS0_Pfiii_param_3];
	setp.ge.s32 	%p182, %r39, %r941;
	setp.ge.s32 	%p183, %r40, %r804;
	or.pred  	%p184, %p183, %p182;
	@%p184 bra 	$L__BB2_158;
	st.global.f32 	[%rd7+192], %f471;
$L__BB2_158:
	ld.param.u32 	%r942, [_Z42matrix_multiplication_kernel_double_bufferPKfS0_Pfiii_param_5];
	ld.param.u32 	%r805, [_Z42matrix_multiplication_kernel_double_bufferPKfS0_Pfiii_param_3];
	setp.ge.s32 	%p185, %r30, %r942;
	setp.ge.s32 	%p186, %r40, %r805;
	or.pred  	%p187, %p186, %p185;
	@%p187 bra 	$L__BB2_160;
	st.global.f32 	[%rd7+256], %f470;
$L__BB2_160:
	ld.param.u32 	%r943, [_Z42matrix_multiplication_kernel_double_bufferPKfS0_Pfiii_param_5];
	ld.param.u32 	%r806, [_Z42matrix_multiplication_kernel_double_bufferPKfS0_Pfiii_param_3];
	setp.ge.s32 	%p188, %r31, %r943;
	setp.ge.s32 	%p189, %r40, %r806;
	or.pred  	%p190, %p189, %p188;
	@%p190 bra 	$L__BB2_162;
	st.global.f32 	[%rd7+320], %f469;
$L__BB2_162:
	ld.param.u32 	%r944, [_Z42matrix_multiplication_kernel_double_bufferPKfS0_Pfiii_param_5];
	ld.param.u32 	%r807, [_Z42matrix_multiplication_kernel_double_bufferPKfS0_Pfiii_param_3];
	setp.ge.s32 	%p191, %r32, %r944;
	setp.ge.s32 	%p192, %r40, %r807;
	or.pred  	%p193, %p192, %p191;
	@%p193 bra 	$L__BB2_164;
	st.global.f32 	[%rd7+384], %f468;
$L__BB2_164:
	ld.param.u32 	%r945, [_Z42matrix_multiplication_kernel_double_bufferPKfS0_Pfiii_param_5];
	ld.param.u32 	%r808, [_Z42matrix_multiplication_kernel_double_bufferPKfS0_Pfiii_param_3];
	setp.ge.s32 	%p194, %r33, %r945;
	setp.ge.s32 	%p195, %r40, %r808;
	or.pred  	%p196, %p195, %p194;
	@%p196 bra 	$L__BB2_166;
	st.global.f32 	[%rd7+448], %f467;
$L__BB2_166:
	ld.param.u32 	%r946, [_Z42matrix_multiplication_kernel_double_bufferPKfS0_Pfiii_param_5];
	ld.param.u32 	%r809, [_Z42matrix_multiplication_kernel_double_bufferPKfS0_Pfiii_param_3];
	setp.ge.s32 	%p197, %r16, %r946;
	mov.u32 	%r745, %tid.y;
	add.s32 	%r746, %r735, %r745;
	add.s32 	%r41, %r746, 64;
	setp.ge.s32 	%p198, %r41, %r809;
	shl.b32 	%r747, %r946, 6;
	add.s32 	%r42, %r18, %r747;
	mul.wide.s32 	%rd109, %r42, 4;
	add.s64 	%rd8, %rd6, %rd109;
	or.pred  	%p199, %p198, %p197;
	@%p199 bra 	$L__BB2_168;
	st.global.f32 	[%rd8], %f466;
$L__BB2_168:
	ld.param.u32 	%r947, [_Z42matrix_multiplication_kernel_double_bufferPKfS0_Pfiii_param_5];
	ld.param.u32 	%r810, [_Z42matrix_multiplication_kernel_double_bufferPKfS0_Pfiii_param_3];
	setp.ge.s32 	%p200, %r37, %r947;
	setp.ge.s32 	%p201, %r41, %r810;
	or.pred  	%p202, %p201, %p200;
	@%p202 bra 	$L__BB2_170;
	st.global.f32 	[%rd8+64], %f465;
$L__BB2_170:
	ld.param.u32 	%r948, [_Z42matrix_multiplication_kernel_double_bufferPKfS0_Pfiii_param_5];
	ld.param.u32 	%r811, [_Z42matrix_multiplication_kernel_double_bufferPKfS0_Pfiii_param_3];
	setp.ge.s32 	%p203, %r38, %r948;
	setp.ge.s32 	%p204, %r41, %r811;
	or.pred  	%p205, %p204, %p203;
	@%p205 bra 	$L__BB2_172;
	st.global.f32 	[%rd8+128], %f464;
$L__BB2_172:
	ld.param.u32 	%r949, [_Z42matrix_multiplication_kernel_double_bufferPKfS0_Pfiii_param_5];
	ld.param.u32 	%r812, [_Z42matrix_multiplication_kernel_double_bufferPKfS0_Pfiii_param_3];
	setp.ge.s32 	%p206, %r39, %r949;
	setp.ge.s32 	%p207, %r41, %r812;
	or.pred  	%p208, %p207, %p206;
	@%p208 bra 	$L__BB2_174;
	st.global.f32 	[%rd8+192], %f463;
$L__BB2_174:
	ld.param.u32 	%r950, [_Z42matrix_multiplication_kernel_double_bufferPKfS0_Pfiii_param_5];
	ld.param.u32 	%r813, [_Z42matrix_multiplication_kernel_double_bufferPKfS0_Pfiii_param_3];
	setp.ge.s32 	%p209, %r30, %r950;
	setp.ge.s32 	%p210, %r41, %r813;
	or.pred  	%p211, %p210, %p209;
	@%p211 bra 	$L__BB2_176;
	st.global.f32 	[%rd8+256], %f462;
$L__BB2_176:
	ld.param.u32 	%r951, [_Z42matrix_multiplication_kernel_double_bufferPKfS0_Pfiii_param_5];
	ld.param.u32 	%r814, [_Z42matrix_multiplication_kernel_double_bufferPKfS0_Pfiii_param_3];
	setp.ge.s32 	%p212, %r31, %r951;
	setp.ge.s32 	%p213, %r41, %r814;
	or.pred  	%p214, %p213, %p212;
	@%p214 bra 	$L__BB2_178;
	st.global.f32 	[%rd8+320], %f461;
$L__BB2_178:
	ld.param.u32 	%r952, [_Z42matrix_multiplication_kernel_double_bufferPKfS0_Pfiii_param_5];
	ld.param.u32 	%r815, [_Z42matrix_multiplication_kernel_double_bufferPKfS0_Pfiii_param_3];
	setp.ge.s32 	%p215, %r32, %r952;
	setp.ge.s32 	%p216, %r41, %r815;
	or.pred  	%p217, %p216, %p215;
	@%p217 bra 	$L__BB2_180;
	st.global.f32 	[%rd8+384], %f460;
$L__BB2_180:
	ld.param.u32 	%r953, [_Z42matrix_multiplication_kernel_double_bufferPKfS0_Pfiii_param_5];
	ld.param.u32 	%r816, [_Z42matrix_multiplication_kernel_double_bufferPKfS0_Pfiii_param_3];
	setp.ge.s32 	%p218, %r33, %r953;
	setp.ge.s32 	%p219, %r41, %r816;
	or.pred  	%p220, %p219, %p218;
	@%p220 bra 	$L__BB2_182;
	st.global.f32 	[%rd8+448], %f459;
$L__BB2_182:
	ld.param.u32 	%r954, [_Z42matrix_multiplication_kernel_double_bufferPKfS0_Pfiii_param_5];
	ld.param.u32 	%r817, [_Z42matrix_multiplication_kernel_double_bufferPKfS0_Pfiii_param_3];
	setp.ge.s32 	%p221, %r16, %r954;
	mov.u32 	%r748, %ctaid.y;
	shl.b32 	%r749, %r748, 7;
	add.s32 	%r751, %r749, %r745;
	add.s32 	%r43, %r751, 80;
	setp.ge.s32 	%p222, %r43, %r817;
	add.s32 	%r752, %r42, %r29;
	mul.wide.s32 	%rd110, %r752, 4;
	add.s64 	%rd9, %rd6, %rd110;
	or.pred  	%p223, %p222, %p221;
	@%p223 bra 	$L__BB2_184;
	st.global.f32 	[%rd9], %f458;
$L__BB2_184:
	ld.param.u32 	%r955, [_Z42matrix_multiplication_kernel_double_bufferPKfS0_Pfiii_param_5];
	ld.param.u32 	%r818, [_Z42matrix_multiplication_kernel_double_bufferPKfS0_Pfiii_param_3];
	setp.ge.s32 	%p224, %r37, %r955;
	setp.ge.s32 	%p225, %r43, %r818;
	or.pred  	%p226, %p225, %p224;
	@%p226 bra 	$L__BB2_186;
	st.global.f32 	[%rd9+64], %f457;
$L__BB2_186:
	ld.param.u32 	%r956, [_Z42matrix_multiplication_kernel_double_bufferPKfS0_Pfiii_param_5];
	ld.param.u32 	%r819, [_Z42matrix_multiplication_kernel_double_bufferPKfS0_Pfiii_param_3];
	setp.ge.s32 	%p227, %r38, %r956;
	setp.ge.s32 	%p228, %r43, %r819;
	or.pred  	%p229, %p228, %p227;
	@%p229 bra 	$L__BB2_188;
	st.global.f32 	[%rd9+128], %f456;
$L__BB2_188:
	ld.param.u32 	%r957, [_Z42matrix_multiplication_kernel_double_bufferPKfS0_Pfiii_param_5];
	ld.param.u32 	%r820, [_Z42matrix_multiplication_kernel_double_bufferPKfS0_Pfiii_param_3];
	setp.ge.s32 	%p230, %r39, %r957;
	setp.ge.s32 	%p231, %r43, %r820;
	or.pred  	%p232, %p231, %p230;
	@%p232 bra 	$L__BB2_190;
	st.global.f32 	[%rd9+192], %f455;
$L__BB2_190:
	ld.param.u32 	%r958, [_Z42matrix_multiplication_kernel_double_bufferPKfS0_Pfiii_param_5];
	ld.param.u32 	%r821, [_Z42matrix_multiplication_kernel_double_bufferPKfS0_Pfiii_param_3];
	setp.ge.s32 	%p233, %r30, %r958;
	setp.ge.s32 	%p234, %r43, %r821;
	or.pred  	%p235, %p234, %p233;
	@%p235 bra 	$L__BB2_192;
	st.global.f32 	[%rd9+256], %f454;
$L__BB2_192:
	ld.param.u32 	%r959, [_Z42matrix_multiplication_kernel_double_bufferPKfS0_Pfiii_param_5];
	ld.param.u32 	%r822, [_Z42matrix_multiplication_kernel_double_bufferPKfS0_Pfiii_param_3];
	setp.ge.s32 	%p236, %r31, %r959;
	setp.ge.s32 	%p237, %r43, %r822;
	or.pred  	%p238, %p237, %p236;
	@%p238 bra 	$L__BB2_194;
	st.global.f32 	[%rd9+320], %f453;
$L__BB2_194:
	ld.param.u32 	%r960, [_Z42matrix_multiplication_kernel_double_bufferPKfS0_Pfiii_param_5];
	ld.param.u32 	%r823, [_Z42matrix_multiplication_kernel_double_bufferPKfS0_Pfiii_param_3];
	setp.ge.s32 	%p239, %r32, %r960;
	setp.ge.s32 	%p240, %r43, %r823;
	or.pred  	%p241, %p240, %p239;
	@%p241 bra 	$L__BB2_196;
	st.global.f32 	[%rd9+384], %f452;
$L__BB2_196:
	ld.param.u32 	%r961, [_Z42matrix_multiplication_kernel_double_bufferPKfS0_Pfiii_param_5];
	ld.param.u32 	%r824, [_Z42matrix_multiplication_kernel_double_bufferPKfS0_Pfiii_param_3];
	setp.ge.s32 	%p242, %r33, %r961;
	setp.ge.s32 	%p243, %r43, %r824;
	or.pred  	%p244, %p243, %p242;
	@%p244 bra 	$L__BB2_198;
	st.global.f32 	[%rd9+448], %f451;
$L__BB2_198:
	ld.param.u32 	%r962, [_Z42matrix_multiplication_kernel_double_bufferPKfS0_Pfiii_param_5];
	ld.param.u32 	%r825, [_Z42matrix_multiplication_kernel_double_bufferPKfS0_Pfiii_param_3];
	setp.ge.s32 	%p245, %r16, %r962;
	add.s32 	%r44, %r751, 96;
	setp.ge.s32 	%p246, %r44, %r825;
	add.s32 	%r45, %r42, %r35;
	mul.wide.s32 	%rd111, %r45, 4;
	add.s64 	%rd10, %rd6, %rd111;
	or.pred  	%p247, %p246, %p245;
	@%p247 bra 	$L__BB2_200;
	st.global.f32 	[%rd10], %f450;
$L__BB2_200:
	ld.param.u32 	%r963, [_Z42matrix_multiplication_kernel_double_bufferPKfS0_Pfiii_param_5];
	ld.param.u32 	%r826, [_Z42matrix_multiplication_kernel_double_bufferPKfS0_Pfiii_param_3];
	setp.ge.s32 	%p248, %r37, %r963;
	setp.ge.s32 	%p249, %r44, %r826;
	or.pred  	%p250, %p249, %p248;
	@%p250 bra 	$L__BB2_202;
	st.global.f32 	[%rd10+64], %f449;
$L__BB2_202:
	ld.param.u32 	%r964, [_Z42matrix_multiplication_kernel_double_bufferPKfS0_Pfiii_param_5];
	ld.param.u32 	%r827, [_Z42matrix_multiplication_kernel_double_bufferPKfS0_Pfiii_param_3];
	setp.ge.s32 	%p251, %r38, %r964;
	setp.ge.s32 	%p252, %r44, %r827;
	or.pred  	%p253, %p252, %p251;
	@%p253 bra 	$L__BB2_204;
	st.global.f32 	[%rd10+128], %f448;
$L__BB2_204:
	ld.param.u32 	%r965, [_Z42matrix_multiplication_kernel_double_bufferPKfS0_Pfiii_param_5];
	ld.param.u32 	%r828, [_Z42matrix_multiplication_kernel_double_bufferPKfS0_Pfiii_param_3];
	setp.ge.s32 	%p254, %r39, %r965;
	setp.ge.s32 	%p255, %r44, %r828;
	or.pred  	%p256, %p255, %p254;
	@%p256 bra 	$L__BB2_206;
	st.global.f32 	[%rd10+192], %f447;
$L__BB2_206:
	ld.param.u32 	%r966, [_Z42matrix_multiplication_kernel_double_bufferPKfS0_Pfiii_param_5];
	ld.param.u32 	%r829, [_Z42matrix_multiplication_kernel_double_bufferPKfS0_Pfiii_param_3];
	setp.ge.s32 	%p257, %r30, %r966;
	setp.ge.s32 	%p258, %r44, %r829;
	or.pred  	%p259, %p258, %p257;
	@%p259 bra 	$L__BB2_208;
	st.global.f32 	[%rd10+256], %f446;
$L__BB2_208:
	ld.param.u32 	%r967, [_Z42matrix_multiplication_kernel_double_bufferPKfS0_Pfiii_param_5];
	ld.param.u32 	%r830, [_Z42matrix_multiplication_kernel_double_bufferPKfS0_Pfiii_param_3];
	setp.ge.s32 	%p260, %r31, %r967;
	setp.ge.s32 	%p261, %r44, %r830;
	or.pred  	%p262, %p261, %p260;
	@%p262 bra 	$L__BB2_210;
	st.global.f32 	[%rd10+320], %f445;
$L__BB2_210:
	ld.param.u32 	%r968, [_Z42matrix_multiplication_kernel_double_bufferPKfS0_Pfiii_param_5];
	ld.param.u32 	%r831, [_Z42matrix_multiplication_kernel_double_bufferPKfS0_Pfiii_param_3];
	setp.ge.s32 	%p263, %r32, %r968;
	setp.ge.s32 	%p264, %r44, %r831;
	or.pred  	%p265, %p264, %p263;
	@%p265 bra 	$L__BB2_212;
	st.global.f32 	[%rd10+384], %f444;
$L__BB2_212:
	ld.param.u32 	%r969, [_Z42matrix_multiplication_kernel_double_bufferPKfS0_Pfiii_param_5];
	ld.param.u32 	%r832, [_Z42matrix_multiplication_kernel_double_bufferPKfS0_Pfiii_param_3];
	setp.ge.s32 	%p266, %r33, %r969;
	setp.ge.s32 	%p267, %r44, %r832;
	or.pred  	%p268, %p267, %p266;
	@%p268 bra 	$L__BB2_214;
	st.global.f32 	[%rd10+448], %f443;
$L__BB2_214:
	ld.param.u32 	%r970, [_Z42matrix_multiplication_kernel_double_bufferPKfS0_Pfiii_param_5];
	ld.param.u32 	%r833, [_Z42matrix_multiplication_kernel_double_bufferPKfS0_Pfiii_param_3];
	setp.ge.s32 	%p269, %r16, %r970;
	add.s32 	%r46, %r751, 112;
	setp.ge.s32 	%p270, %r46, %r833;
	add.s32 	%r761, %r45, %r29;
	mul.wide.s32 	%rd112, %r761, 4;
	add.s64 	%rd11, %rd6, %rd112;
	or.pred  	%p271, %p270, %p269;
	@%p271 bra 	$L__BB2_216;
	st.global.f32 	[%rd11], %f442;
$L__BB2_216:
	ld.param.u32 	%r971, [_Z42matrix_multiplication_kernel_double_bufferPKfS0_Pfiii_param_5];
	ld.param.u32 	%r834, [_Z42matrix_multiplication_kernel_double_bufferPKfS0_Pfiii_param_3];
	setp.ge.s32 	%p272, %r37, %r971;
	setp.ge.s32 	%p273, %r46, %r834;
	or.pred  	%p274, %p273, %p272;
	@%p274 bra 	$L__BB2_218;
	st.global.f32 	[%rd11+64], %f441;
$L__BB2_218:
	ld.param.u32 	%r972, [_Z42matrix_multiplication_kernel_double_bufferPKfS0_Pfiii_param_5];
	ld.param.u32 	%r835, [_Z42matrix_multiplication_kernel_double_bufferPKfS0_Pfiii_param_3];
	setp.ge.s32 	%p275, %r38, %r972;
	setp.ge.s32 	%p276, %r46, %r835;
	or.pred  	%p277, %p276, %p275;
	@%p277 bra 	$L__BB2_220;
	st.global.f32 	[%rd11+128], %f440;
$L__BB2_220:
	ld.param.u32 	%r973, [_Z42matrix_multiplication_kernel_double_bufferPKfS0_Pfiii_param_5];
	ld.param.u32 	%r836, [_Z42matrix_multiplication_kernel_double_bufferPKfS0_Pfiii_param_3];
	setp.ge.s32 	%p278, %r39, %r973;
	setp.ge.s32 	%p279, %r46, %r836;
	or.pred  	%p280, %p279, %p278;
	@%p280 bra 	$L__BB2_222;
	st.global.f32 	[%rd11+192], %f439;
$L__BB2_222:
	ld.param.u32 	%r974, [_Z42matrix_multiplication_kernel_double_bufferPKfS0_Pfiii_param_5];
	ld.param.u32 	%r837, [_Z42matrix_multiplication_kernel_double_bufferPKfS0_Pfiii_param_3];
	setp.ge.s32 	%p281, %r30, %r974;
	setp.ge.s32 	%p282, %r46, %r837;
	or.pred  	%p283, %p282, %p281;
	@%p283 bra 	$L__BB2_224;
	st.global.f32 	[%rd11+256], %f438;
$L__BB2_224:
	ld.param.u32 	%r975, [_Z42matrix_multiplication_kernel_double_bufferPKfS0_Pfiii_param_5];
	ld.param.u32 	%r838, [_Z42matrix_multiplication_kernel_double_bufferPKfS0_Pfiii_param_3];
	setp.ge.s32 	%p284, %r31, %r975;
	setp.ge.s32 	%p285, %r46, %r838;
	or.pred  	%p286, %p285, %p284;
	@%p286 bra 	$L__BB2_226;
	st.global.f32 	[%rd11+320], %f437;
$L__BB2_226:
	ld.param.u32 	%r976, [_Z42matrix_multiplication_kernel_double_bufferPKfS0_Pfiii_param_5];
	ld.param.u32 	%r839, [_Z42matrix_multiplication_kernel_double_bufferPKfS0_Pfiii_param_3];
	setp.ge.s32 	%p287, %r32, %r976;
	setp.ge.s32 	%p288, %r46, %r839;
	or.pred  	%p289, %p288, %p287;
	@%p289 bra 	$L__BB2_228;
	st.global.f32 	[%rd11+384], %f436;
$L__BB2_228:
	ld.param.u32 	%r977, [_Z42matrix_multiplication_kernel_double_bufferPKfS0_Pfiii_param_5];
	ld.param.u32 	%r840, [_Z42matrix_multiplication_kernel_double_bufferPKfS0_Pfiii_param_3];
	setp.ge.s32 	%p290, %r33, %r977;
	setp.ge.s32 	%p291, %r46, %r840;
	or.pred  	%p292, %p291, %p290;
	@%p292 bra 	$L__BB2_230;
	st.global.f32 	[%rd11+448], %f435;
$L__BB2_230:
	ret;

}


// ===== COMPILED SASS (sm_100) =====

	.target	sm_100

	.elftype	@"ET_EXEC"


//--------------------- .note.nv.tkinfo           --------------------------
	.section	.note.nv.tkinfo,"",@"SHT_NOTE"
	.sectionflags	@"SHF_NOTE_NV_TKINFO"
	.tkinfo
        /*0018*/ 	.word	0x00000002
        /*0030*/ 	.string	""
        /*0030*/ 	.string	"ptxas"
        /*0030*/ 	.string	"Cuda compilation tools, release 13.0, V13.0.88"
        /*0030*/ 	.string	"Build cuda_13.0.r13.0/compiler.36424714_0"
        /*0030*/ 	.string	"-arch sm_100 -m 64 "



//--------------------- .note.nv.cuinfo           --------------------------
	.section	.note.nv.cuinfo,"",@"SHT_NOTE"
	.sectionflags	@"SHF_NOTE_NV_CUINFO"
        /*0018*/ 	.short	0x0002
        /*001a*/ 	.short	0x0064
        /*001c*/ 	.short	0x0082
	.zero		2


//--------------------- .nv.info                  --------------------------
	.section	.nv.info,"",@"SHT_CUDA_INFO"
	.align	4


	//----- nvinfo : EIATTR_REGCOUNT
	.align		4
        /*0000*/ 	.byte	0x04, 0x2f
        /*0002*/ 	.short	(.L_1 - .L_0)
	.align		4
.L_0:
        /*0004*/ 	.word	index@(_Z28matrix_multiplication_kernelPKfS0_Pfiii)
        /*0008*/ 	.word	0x00000020


	//----- nvinfo : EIATTR_FRAME_SIZE
	.align		4
.L_1:
        /*000c*/ 	.byte	0x04, 0x11
        /*000e*/ 	.short	(.L_3 - .L_2)
	.align		4
.L_2:
        /*0010*/ 	.word	index@(_Z28matrix_multiplication_kernelPKfS0_Pfiii)
        /*0014*/ 	.word	0x00000000


	//----- nvinfo : EIATTR_REGCOUNT
	.align		4
.L_3:
        /*0018*/ 	.byte	0x04, 0x2f
        /*001a*/ 	.short	(.L_5 - .L_4)
	.align		4
.L_4:
        /*001c*/ 	.word	index@(_Z35matrix_multiplication_kernel_slicedPKfS0_Pfiii)
        /*0020*/ 	.word	0x00000020


	//----- nvinfo : EIATTR_FRAME_SIZE
	.align		4
.L_5:
        /*0024*/ 	.byte	0x04, 0x11
        /*0026*/ 	.short	(.L_7 - .L_6)
	.align		4
.L_6:
        /*0028*/ 	.word	index@(_Z35matrix_multiplication_kernel_slicedPKfS0_Pfiii)
        /*002c*/ 	.word	0x00000000


	//----- nvinfo : EIATTR_REGCOUNT
	.align		4
.L_7:
        /*0030*/ 	.byte	0x04, 0x2f
        /*0032*/ 	.short	(.L_9 - .L_8)
	.align		4
.L_8:
        /*0034*/ 	.word	index@(_Z42matrix_multiplication_kernel_double_bufferPKfS0_Pfiii)
        /*0038*/ 	.word	0x00000060


	//----- nvinfo : EIATTR_FRAME_SIZE
	.align		4
.L_9:
        /*003c*/ 	.byte	0x04, 0x11
        /*003e*/ 	.short	(.L_11 - .L_10)
	.align		4
.L_10:
        /*0040*/ 	.word	index@(_Z42matrix_multiplication_kernel_double_bufferPKfS0_Pfiii)
        /*0044*/ 	.word	0x00000000


	//----- nvinfo : EIATTR_MIN_STACK_SIZE
	.align		4
.L_11:
        /*0048*/ 	.byte	0x04, 0x12
        /*004a*/ 	.short	(.L_13 - .L_12)
	.align		4
.L_12:
        /*004c*/ 	.word	index@(_Z42matrix_multiplication_kernel_double_bufferPKfS0_Pfiii)
        /*0050*/ 	.word	0x00000000


	//----- nvinfo : EIATTR_MIN_STACK_SIZE
	.align		4
.L_13:
        /*0054*/ 	.byte	0x04, 0x12
        /*0056*/ 	.short	(.L_15 - .L_14)
	.align		4
.L_14:
        /*0058*/ 	.word	index@(_Z35matrix_multiplication_kernel_slicedPKfS0_Pfiii)
        /*005c*/ 	.word	0x00000000


	//----- nvinfo : EIATTR_MIN_STACK_SIZE
	.align		4
.L_15:
        /*0060*/ 	.byte	0x04, 0x12
        /*0062*/ 	.short	(.L_17 - .L_16)
	.align		4
.L_16:
        /*0064*/ 	.word	index@(_Z28matrix_multiplication_kernelPKfS0_Pfiii)
        /*0068*/ 	.word	0x00000000
.L_17:


//--------------------- .nv.compat                --------------------------
	.section	.nv.compat,"",@"SHT_CUDA_COMPAT_INFO"
	.align	4
        /*0000*/ 	.byte	0x02, 0x09, 0x00, 0x00, 0x02, 0x02, 0x01, 0x00, 0x02, 0x05, 0x05, 0x00, 0x03, 0x07, 0x01, 0x01
        /*0010*/ 	.byte	0x02, 0x03, 0x00, 0x00, 0x02, 0x06, 0x01, 0x00, 0x04, 0x0b, 0x08, 0x00, 0x09, 0x00, 0x00, 0x00
        /*0020*/ 	.byte	0x00, 0x00, 0x00, 0x00


//--------------------- .nv.info._Z42matrix_multiplication_kernel_double_bufferPKfS0_Pfiii --------------------------
	.section	.nv.info._Z42matrix_multiplication_kernel_double_bufferPKfS0_Pfiii,"",@"SHT_CUDA_INFO"
	.sectionflags	@""
	.align	4


	//----- nvinfo : EIATTR_CUDA_API_VERSION
	.align		4
        /*0000*/ 	.byte	0x04, 0x37
        /*0002*/ 	.short	(.L_19 - .L_18)
.L_18:
        /*0004*/ 	.word	0x00000082


	//----- nvinfo : EIATTR_KPARAM_INFO
	.align		4
.L_19:
        /*0008*/ 	.byte	0x04, 0x17
        /*000a*/ 	.short	(.L_21 - .L_20)
.L_20:
        /*000c*/ 	.word	0x00000000
        /*0010*/ 	.short	0x0005
        /*0012*/ 	.short	0x0020
        /*0014*/ 	.byte	0x00, 0xf0, 0x11, 0x00


	//----- nvinfo : EIATTR_KPARAM_INFO
	.align		4
.L_21:
        /*0018*/ 	.byte	0x04, 0x17
        /*001a*/ 	.short	(.L_23 - .L_22)
.L_22:
        /*001c*/ 	.word	0x00000000
        /*0020*/ 	.short	0x0004
        /*0022*/ 	.short	0x001c
        /*0024*/ 	.byte	0x00, 0xf0, 0x11, 0x00


	//----- nvinfo : EIATTR_KPARAM_INFO
	.align		4
.L_23:
        /*0028*/ 	.byte	0x04, 0x17
        /*002a*/ 	.short	(.L_25 - .L_24)
.L_24:
        /*002c*/ 	.word	0x00000000
        /*0030*/ 	.short	0x0003
        /*0032*/ 	.short	0x0018
        /*0034*/ 	.byte	0x00, 0xf0, 0x11, 0x00


	//----- nvinfo : EIATTR_KPARAM_INFO
	.align		4
.L_25:
        /*0038*/ 	.byte	0x04, 0x17
        /*003a*/ 	.short	(.L_27 - .L_26)
.L_26:
        /*003c*/ 	.word	0x00000000
        /*0040*/ 	.short	0x0002
        /*0042*/ 	.short	0x0010
        /*0044*/ 	.byte	0x00, 0xf5, 0x21, 0x00


	//----- nvinfo : EIATTR_KPARAM_INFO
	.align		4
.L_27:
        /*0048*/ 	.byte	0x04, 0x17
        /*004a*/ 	.short	(.L_29 - .L_28)
.L_28:
        /*004c*/ 	.word	0x00000000
        /*0050*/ 	.short	0x0001
        /*0052*/ 	.short	0x0008
        /*0054*/ 	.byte	0x00, 0xf5, 0x21, 0x00


	//----- nvinfo : EIATTR_KPARAM_INFO
	.align		4
.L_29:
        /*0058*/ 	.byte	0x04, 0x17
        /*005a*/ 	.short	(.L_31 - .L_30)
.L_30:
        /*005c*/ 	.word	0x00000000
        /*0060*/ 	.short	0x0000
        /*0062*/ 	.short	0x0000
        /*0064*/ 	.byte	0x00, 0xf5, 0x21, 0x00


	//----- nvinfo : EIATTR_SPARSE_MMA_MASK
	.align		4
.L_31:
        /*0068*/ 	.byte	0x03, 0x50
        /*006a*/ 	.short	0x0000


	//----- nvinfo : EIATTR_MAXREG_COUNT
	.align		4
        /*006c*/ 	.byte	0x03, 0x1b
        /*006e*/ 	.short	0x00ff


	//----- nvinfo : EIATTR_NUM_BARRIERS
	.align		4
        /*0070*/ 	.byte	0x02, 0x4c
        /*0072*/ 	.byte	0x01
	.zero		1


	//----- nvinfo : EIATTR_MERCURY_ISA_VERSION
	.align		4
        /*0074*/ 	.byte	0x03, 0x5f
        /*0076*/ 	.short	0x0101


	//----- nvinfo : EIATTR_VRC_CTA_INIT_COUNT
	.align		4
        /*0078*/ 	.byte	0x02, 0x4a
	.zero		1
	.zero		1


	//----- nvinfo : EIATTR_EXIT_INSTR_OFFSETS
	.align		4
        /*007c*/ 	.byte	0x04, 0x1c
        /*007e*/ 	.short	(.L_33 - .L_32)


	//   ....[0]....
.L_32:
        /*0080*/ 	.word	0x00002ae0


	//   ....[1]....
        /*0084*/ 	.word	0x00002b00


	//----- nvinfo : EIATTR_CBANK_PARAM_SIZE
	.align		4
.L_33:
        /*0088*/ 	.byte	0x03, 0x19
        /*008a*/ 	.short	0x0024


	//----- nvinfo : EIATTR_PARAM_CBANK
	.align		4
        /*008c*/ 	.byte	0x04, 0x0a
        /*008e*/ 	.short	(.L_35 - .L_34)
	.align		4
.L_34:
        /*0090*/ 	.word	index@(.nv.constant0._Z42matrix_multiplication_kernel_double_bufferPKfS0_Pfiii)
        /*0094*/ 	.short	0x0380
        /*0096*/ 	.short	0x0024


	//----- nvinfo : EIATTR_SW_WAR
	.align		4
.L_35:
        /*0098*/ 	.byte	0x04, 0x36
        /*009a*/ 	.short	(.L_37 - .L_36)
.L_36:
        /*009c*/ 	.word	0x00000008
.L_37:


//--------------------- .nv.info._Z35matrix_multiplication_kernel_slicedPKfS0_Pfiii --------------------------
	.section	.nv.info._Z35matrix_multiplication_kernel_slicedPKfS0_Pfiii,"",@"SHT_CUDA_INFO"
	.sectionflags	@""
	.align	4


	//----- nvinfo : EIATTR_CUDA_API_VERSION
	.align		4
        /*0000*/ 	.byte	0x04, 0x37
        /*0002*/ 	.short	(.L_39 - .L_38)
.L_38:
        /*0004*/ 	.word	0x00000082


	//----- nvinfo : EIATTR_KPARAM_INFO
	.align		4
.L_39:
        /*0008*/ 	.byte	0x04, 0x17
        /*000a*/ 	.short	(.L_41 - .L_40)
.L_40:
        /*000c*/ 	.word	0x00000000
        /*0010*/ 	.short	0x0005
        /*0012*/ 	.short	0x0020
        /*0014*/ 	.byte	0x00, 0xf0, 0x11, 0x00


	//----- nvinfo : EIATTR_KPARAM_INFO
	.align		4
.L_41:
        /*0018*/ 	.byte	0x04, 0x17
        /*001a*/ 	.short	(.L_43 - .L_42)
.L_42:
        /*001c*/ 	.word	0x00000000
        /*0020*/ 	.short	0x0004
        /*0022*/ 	.short	0x001c
        /*0024*/ 	.byte	0x00, 0xf0, 0x11, 0x00


	//----- nvinfo : EIATTR_KPARAM_INFO
	.align		4
.L_43:
        /*0028*/ 	.byte	0x04, 0x17
        /*002a*/ 	.short	(.L_45 - .L_44)
.L_44:
        /*002c*/ 	.word	0x00000000
        /*0030*/ 	.short	0x0003
        /*0032*/ 	.short	0x0018
        /*0034*/ 	.byte	0x00, 0xf0, 0x11, 0x00


	//----- nvinfo : EIATTR_KPARAM_INFO
	.align		4
.L_45:
        /*0038*/ 	.byte	0x04, 0x17
        /*003a*/ 	.short	(.L_47 - .L_46)
.L_46:
        /*003c*/ 	.word	0x00000000
        /*0040*/ 	.short	0x0002
        /*0042*/ 	.short	0x0010
        /*0044*/ 	.byte	0x00, 0xf5, 0x21, 0x00


	//----- nvinfo : EIATTR_KPARAM_INFO
	.align		4
.L_47:
        /*0048*/ 	.byte	0x04, 0x17
        /*004a*/ 	.short	(.L_49 - .L_48)
.L_48:
        /*004c*/ 	.word	0x00000000
        /*0050*/ 	.short	0x0001
        /*0052*/ 	.short	0x0008
        /*0054*/ 	.byte	0x00, 0xf5, 0x21, 0x00


	//----- nvinfo : EIATTR_KPARAM_INFO
	.align		4
.L_49:
        /*0058*/ 	.byte	0x04, 0x17
        /*005a*/ 	.short	(.L_51 - .L_50)
.L_50:
        /*005c*/ 	.word	0x00000000
        /*0060*/ 	.short	0x0000
        /*0062*/ 	.short	0x0000
        /*0064*/ 	.byte	0x00, 0xf5, 0x21, 0x00


	//----- nvinfo : EIATTR_SPARSE_MMA_MASK
	.align		4
.L_51:
        /*0068*/ 	.byte	0x03, 0x50
        /*006a*/ 	.short	0x0000


	//----- nvinfo : EIATTR_MAXREG_COUNT
	.align		4
        /*006c*/ 	.byte	0x03, 0x1b
        /*006e*/ 	.short	0x00ff


	//----- nvinfo : EIATTR_NUM_BARRIERS
	.align		4
        /*0070*/ 	.byte	0x02, 0x4c
        /*0072*/ 	.byte	0x01
	.zero		1


	//----- nvinfo : EIATTR_MERCURY_ISA_VERSION
	.align		4
        /*0074*/ 	.byte	0x03, 0x5f
        /*0076*/ 	.short	0x0101


	//----- nvinfo : EIATTR_VRC_CTA_INIT_COUNT
	.align		4
        /*0078*/ 	.byte	0x02, 0x4a
	.zero		1
	.zero		1


	//----- nvinfo : EIATTR_EXIT_INSTR_OFFSETS
	.align		4
        /*007c*/ 	.byte	0x04, 0x1c
        /*007e*/ 	.short	(.L_53 - .L_52)


	//   ....[0]....
.L_52:
        /*0080*/ 	.word	0x000005e0


	//   ....[1]....
        /*0084*/ 	.word	0x00000630


	//----- nvinfo : EIATTR_CBANK_PARAM_SIZE
	.align		4
.L_53:
        /*0088*/ 	.byte	0x03, 0x19
        /*008a*/ 	.short	0x0024


	//----- nvinfo : EIATTR_PARAM_CBANK
	.align		4
        /*008c*/ 	.byte	0x04, 0x0a
        /*008e*/ 	.short	(.L_55 - .L_54)
	.align		4
.L_54:
        /*0090*/ 	.word	index@(.nv.constant0._Z35matrix_multiplication_kernel_slicedPKfS0_Pfiii)
        /*0094*/ 	.short	0x0380
        /*0096*/ 	.short	0x0024


	//----- nvinfo : EIATTR_SW_WAR
	.align		4
.L_55:
        /*0098*/ 	.byte	0x04, 0x36
        /*009a*/ 	.short	(.L_57 - .L_56)
.L_56:
        /*009c*/ 	.word	0x00000008
.L_57:


//--------------------- .nv.info._Z28matrix_multiplication_kernelPKfS0_Pfiii --------------------------
	.section	.nv.info._Z28matrix_multiplication_kernelPKfS0_Pfiii,"",@"SHT_CUDA_INFO"
	.sectionflags	@""
	.align	4


	//----- nvinfo : EIATTR_CUDA_API_VERSION
	.align		4
        /*0000*/ 	.byte	0x04, 0x37
        /*0002*/ 	.short	(.L_59 - .L_58)
.L_58:
        /*0004*/ 	.word	0x00000082


	//----- nvinfo : EIATTR_KPARAM_INFO
	.align		4
.L_59:
        /*0008*/ 	.byte	0x04, 0x17
        /*000a*/ 	.short	(.L_61 - .L_60)
.L_60:
        /*000c*/ 	.word	0x00000000
        /*0010*/ 	.short	0x0005
        /*0012*/ 	.short	0x0020
        /*0014*/ 	.byte	0x00, 0xf0, 0x11, 0x00


	//----- nvinfo : EIATTR_KPARAM_INFO
	.align		4
.L_61:
        /*0018*/ 	.byte	0x04, 0x17
        /*001a*/ 	.short	(.L_63 - .L_62)
.L_62:
        /*001c*/ 	.word	0x00000000
        /*0020*/ 	.short	0x0004
        /*0022*/ 	.short	0x001c
        /*0024*/ 	.byte	0x00, 0xf0, 0x11, 0x00


	//----- nvinfo : EIATTR_KPARAM_INFO
	.align		4
.L_63:
        /*0028*/ 	.byte	0x04, 0x17
        /*002a*/ 	.short	(.L_65 - .L_64)
.L_64:
        /*002c*/ 	.word	0x00000000
        /*0030*/ 	.short	0x0003
        /*0032*/ 	.short	0x0018
        /*0034*/ 	.byte	0x00, 0xf0, 0x11, 0x00


	//----- nvinfo : EIATTR_KPARAM_INFO
	.align		4
.L_65:
        /*0038*/ 	.byte	0x04, 0x17
        /*003a*/ 	.short	(.L_67 - .L_66)
.L_66:
        /*003c*/ 	.word	0x00000000
        /*0040*/ 	.short	0x0002
        /*0042*/ 	.short	0x0010
        /*0044*/ 	.byte	0x00, 0xf5, 0x21, 0x00


	//----- nvinfo : EIATTR_KPARAM_INFO
	.align		4
.L_67:
        /*0048*/ 	.byte	0x04, 0x17
        /*004a*/ 	.short	(.L_69 - .L_68)
.L_68:
        /*004c*/ 	.word	0x00000000
        /*0050*/ 	.short	0x0001
        /*0052*/ 	.short	0x0008
        /*0054*/ 	.byte	0x00, 0xf5, 0x21, 0x00


	//----- nvinfo : EIATTR_KPARAM_INFO
	.align		4
.L_69:
        /*0058*/ 	.byte	0x04, 0x17
        /*005a*/ 	.short	(.L_71 - .L_70)
.L_70:
        /*005c*/ 	.word	0x00000000
        /*0060*/ 	.short	0x0000
        /*0062*/ 	.short	0x0000
        /*0064*/ 	.byte	0x00, 0xf5, 0x21, 0x00


	//----- nvinfo : EIATTR_SPARSE_MMA_MASK
	.align		4
.L_71:
        /*0068*/ 	.byte	0x03, 0x50
        /*006a*/ 	.short	0x0000


	//----- nvinfo : EIATTR_MAXREG_COUNT
	.align		4
        /*006c*/ 	.byte	0x03, 0x1b
        /*006e*/ 	.short	0x00ff


	//----- nvinfo : EIATTR_MERCURY_ISA_VERSION
	.align		4
        /*0070*/ 	.byte	0x03, 0x5f
        /*0072*/ 	.short	0x0101


	//----- nvinfo : EIATTR_VRC_CTA_INIT_COUNT
	.align		4
        /*0074*/ 	.byte	0x02, 0x4a
	.zero		1
	.zero		1


	//----- nvinfo : EIATTR_EXIT_INSTR_OFFSETS
	.align		4
        /*0078*/ 	.byte	0x04, 0x1c
        /*007a*/ 	.short	(.L_73 - .L_72)


	//   ....[0]....
.L_72:
        /*007c*/ 	.word	0x000000d0


	//   ....[1]....
        /*0080*/ 	.word	0x00000b80


	//----- nvinfo : EIATTR_CBANK_PARAM_SIZE
	.align		4
.L_73:
        /*0084*/ 	.byte	0x03, 0x19
        /*0086*/ 	.short	0x0024


	//----- nvinfo : EIATTR_PARAM_CBANK
	.align		4
        /*0088*/ 	.byte	0x04, 0x0a
        /*008a*/ 	.short	(.L_75 - .L_74)
	.align		4
.L_74:
        /*008c*/ 	.word	index@(.nv.constant0._Z28matrix_multiplication_kernelPKfS0_Pfiii)
        /*0090*/ 	.short	0x0380
        /*0092*/ 	.short	0x0024


	//----- nvinfo : EIATTR_SW_WAR
	.align		4
.L_75:
        /*0094*/ 	.byte	0x04, 0x36
        /*0096*/ 	.short	(.L_77 - .L_76)
.L_76:
        /*0098*/ 	.word	0x00000008
.L_77:


//--------------------- .nv.callgraph             --------------------------
	.section	.nv.callgraph,"",@"SHT_CUDA_CALLGRAPH"
	.align	4
	.sectionentsize	8
	.align		4
        /*0000*/ 	.word	0x00000000
	.align		4
        /*0004*/ 	.word	0xffffffff
	.align		4
        /*0008*/ 	.word	0x00000000
	.align		4
        /*000c*/ 	.word	0xfffffffe
	.align		4
        /*0010*/ 	.word	0x00000000
	.align		4
        /*0014*/ 	.word	0xfffffffd
	.align		4
        /*0018*/ 	.word	0x00000000
	.align		4
        /*001c*/ 	.word	0xfffffffc


//--------------------- .text._Z42matrix_multiplication_kernel_double_bufferPKfS0_Pfiii --------------------------
	.section	.text._Z42matrix_multiplication_kernel_double_bufferPKfS0_Pfiii,"ax",@progbits
	.align	128
        .global         _Z42matrix_multiplication_kernel_double_bufferPKfS0_Pfiii
        .type           _Z42matrix_multiplication_kernel_double_bufferPKfS0_Pfiii,@function
        .size           _Z42matrix_multiplication_kernel_double_bufferPKfS0_Pfiii,(.L_x_14 - _Z42matrix_multiplication_kernel_double_bufferPKfS0_Pfiii)
        .other          _Z42matrix_multiplication_kernel_double_bufferPKfS0_Pfiii,@"STO_CUDA_ENTRY STV_DEFAULT"
_Z42matrix_multiplication_kernel_double_bufferPKfS0_Pfiii:
.text._Z42matrix_multiplication_kernel_double_bufferPKfS0_Pfiii:
[----:B------:R-:W-:Y:S01]  /*0000*/  LDC R1, c[0x0][0x37c] ;  /* 0x0000df00ff017b82 */ /* 0x000fe20000000800 */
[----:B------:R-:W0:Y:S01]  /*0010*/  S2R R0, SR_TID.Y ;  /* 0x0000000000007919 */ /* 0x000e220000002200 */
[----:B------:R-:W1:Y:S01]  /*0020*/  LDCU.64 UR8, c[0x0][0x398] ;  /* 0x00007300ff0877ac */ /* 0x000e620008000a00 */
[----:B------:R-:W0:Y:S01]  /*0030*/  S2R R3, SR_CTAID.Y ;  /* 0x0000000000037919 */ /* 0x000e220000002600 */
[----:B------:R-:W2:Y:S01]  /*0040*/  LDCU.64 UR12, c[0x0][0x358] ;  /* 0x00006b00ff0c77ac */ /* 0x000ea20008000a00 */
[----:B------:R-:W3:Y:S01]  /*0050*/  S2R R2, SR_TID.X ;  /* 0x0000000000027919 */ /* 0x000ee20000002100 */
[----:B0-----:R-:W-:-:S04]  /*0060*/  IMAD R3, R3, 0x80, R0 ;  /* 0x0000008003037824 */ /* 0x001fc800078e0200 */
[C---:B------:R-:W-:Y:S01]  /*0070*/  VIADD R9, R3.reuse, 0x10 ;  /* 0x0000001003097836 */ /* 0x040fe20000000000 */
[----:B-1----:R-:W-:-:S04]  /*0080*/  ISETP.GE.AND P0, PT, R3, UR8, PT ;  /* 0x0000000803007c0c */ /* 0x002fc8000bf06270 */
[----:B---3--:R-:W-:Y:S02]  /*0090*/  ISETP.GE.OR P0, PT, R2, UR9, P0 ;  /* 0x0000000902007c0c */ /* 0x008fe40008706670 */
[----:B------:R-:W-:-:S11]  /*00a0*/  ISETP.GE.AND P1, PT, R9, UR8, PT ;  /* 0x0000000809007c0c */ /* 0x000fd6000bf26270 */
[----:B------:R-:W0:Y:S01]  /*00b0*/  @!P0 LDC.64 R4, c[0x0][0x380] ;  /* 0x0000e000ff048b82 */ /* 0x000e220000000a00 */
[----:B------:R-:W-:Y:S01]  /*00c0*/  @!P0 IMAD R7, R3, UR9, R2 ;  /* 0x0000000903078c24 */ /* 0x000fe2000f8e0202 */
[----:B------:R-:W-:-:S03]  /*00d0*/  ISETP.LT.AND P1, PT, R2, UR9, !P1 ;  /* 0x0000000902007c0c */ /* 0x000fc6000cf21270 */
[----:B0-----:R-:W-:-:S10]  /*00e0*/  @!P0 IMAD.WIDE.U32 R4, R7, 0x4, R4 ;  /* 0x0000000407048825 */ /* 0x001fd400078e0004 */
[----:B------:R-:W0:Y:S01]  /*00f0*/  @P1 LDC.64 R6, c[0x0][0x380] ;  /* 0x0000e000ff061b82 */ /* 0x000e220000000a00 */
[----:B--2---:R1:W2:Y:S01]  /*0100*/  @!P0 LDG.E R11, desc[UR12][R4.64] ;  /* 0x0000000c040b8981 */ /* 0x0042a2000c1e1900 */
[----:B------:R-:W-:-:S04]  /*0110*/  @P1 IMAD R9, R9, UR9, R2 ;  /* 0x0000000909091c24 */ /* 0x000fc8000f8e0202 */
[----:B0-----:R-:W-:-:S05]  /*0120*/  @P1 IMAD.WIDE.U32 R6, R9, 0x4, R6 ;  /* 0x0000000409061825 */ /* 0x001fca00078e0006 */
[----:B------:R0:W3:Y:S01]  /*0130*/  @P1 LDG.E R19, desc[UR12][R6.64] ;  /* 0x0000000c06131981 */ /* 0x0000e2000c1e1900 */
[----:B------:R-:W4:Y:S01]  /*0140*/  S2UR UR5, SR_CgaCtaId ;  /* 0x00000000000579c3 */ /* 0x000f220000008800 */
[C---:B------:R-:W-:Y:S01]  /*0150*/  VIADD R13, R3.reuse, 0x20 ;  /* 0x00000020030d7836 */ /* 0x040fe20000000000 */
[----:B------:R-:W-:Y:S01]  /*0160*/  UMOV UR4, 0x400 ;  /* 0x0000040000047882 */ /* 0x000fe20000000000 */
[C---:B------:R-:W-:Y:S01]  /*0170*/  VIADD R25, R3.reuse, 0x50 ;  /* 0x0000005003197836 */ /* 0x040fe20000000000 */
[C---:B------:R-:W-:Y:S01]  /*0180*/  IADD3 R21, PT, PT, R3.reuse, 0x30, RZ ;  /* 0x0000003003157810 */ /* 0x040fe20007ffe0ff */
[----:B------:R-:W-:Y:S01]  /*0190*/  VIADD R23, R3, 0x40 ;  /* 0x0000004003177836 */ /* 0x000fe20000000000 */
[----:B------:R-:W-:Y:S01]  /*01a0*/  ISETP.GE.AND P2, PT, R13, UR8, PT ;  /* 0x000000080d007c0c */ /* 0x000fe2000bf46270 */
[----:B------:R-:W5:Y:S01]  /*01b0*/  S2R R31, SR_CTAID.X ;  /* 0x00000000001f7919 */ /* 0x000f620000002500 */
[----:B------:R-:W-:Y:S01]  /*01c0*/  ISETP.GE.AND P5, PT, R25, UR8, PT ;  /* 0x0000000819007c0c */ /* 0x000fe2000bfa6270 */
[----:B------:R-:W-:Y:S01]  /*01d0*/  VIADD R29, R3, 0x70 ;  /* 0x00000070031d7836 */ /* 0x000fe20000000000 */
[----:B------:R-:W-:-:S02]  /*01e0*/  ISETP.LT.AND P2, PT, R2, UR9, !P2 ;  /* 0x0000000902007c0c */ /* 0x000fc4000d741270 */
[----:B------:R-:W-:Y:S02]  /*01f0*/  IADD3 R27, PT, PT, R3, 0x60, RZ ;  /* 0x00000060031b7810 */ /* 0x000fe40007ffe0ff */
[----:B------:R-:W-:Y:S02]  /*0200*/  ISETP.GE.AND P4, PT, R23, UR8, PT ;  /* 0x0000000817007c0c */ /* 0x000fe4000bf86270 */
[C---:B------:R-:W-:Y:S02]  /*0210*/  ISETP.LT.AND P5, PT, R2.reuse, UR9, !P5 ;  /* 0x0000000902007c0c */ /* 0x040fe4000efa1270 */
[----:B------:R-:W-:Y:S02]  /*0220*/  ISETP.GE.AND P3, PT, R21, UR8, PT ;  /* 0x0000000815007c0c */ /* 0x000fe4000bf66270 */
[----:B------:R-:W-:Y:S02]  /*0230*/  ISETP.GE.AND P6, PT, R27, UR8, PT ;  /* 0x000000081b007c0c */ /* 0x000fe4000bfc6270 */
[C---:B------:R-:W-:Y:S01]  /*0240*/  ISETP.LT.AND P4, PT, R2.reuse, UR9, !P4 ;  /* 0x0000000902007c0c */ /* 0x040fe2000e781270 */
[----:B------:R-:W-:Y:S01]  /*0250*/  @P2 IMAD R13, R13, UR9, R2 ;  /* 0x000000090d0d2c24 */ /* 0x000fe2000f8e0202 */
[----:B----4-:R-:W-:Y:S01]  /*0260*/  ULEA UR6, UR5, UR4, 0x18 ;  /* 0x0000000405067291 */ /* 0x010fe2000f8ec0ff */
[----:B------:R-:W-:-:S02]  /*0270*/  ISETP.LT.AND P3, PT, R2, UR9, !P3 ;  /* 0x0000000902007c0c */ /* 0x000fc4000df61270 */
[----:B------:R-:W-:-:S03]  /*0280*/  ISETP.LT.AND P6, PT, R2, UR9, !P6 ;  /* 0x0000000902007c0c */ /* 0x000fc6000f7c1270 */
[----:B-1----:R-:W-:-:S05]  /*0290*/  LEA R5, R2, UR6, 0x2 ;  /* 0x0000000602057c11 */ /* 0x002fca000f8e10ff */
[----:B------:R-:W-:Y:S01]  /*02a0*/  IMAD R18, R0, 0x40, R5 ;  /* 0x0000004000127824 */ /* 0x000fe200078e0205 */
[----:B------:R-:W1:Y:S01]  /*02b0*/  @P4 LDC.64 R8, c[0x0][0x380] ;  /* 0x0000e000ff084b82 */ /* 0x000e620000000a00 */
[----:B------:R-:W4:Y:S01]  /*02c0*/  LDCU UR6, c[0x0][0x3a0] ;  /* 0x00007400ff0677ac */ /* 0x000f220008000800 */
[--C-:B-----5:R-:W-:Y:S02]  /*02d0*/  IMAD R31, R31, 0x80, R2.reuse ;  /* 0x000000801f1f7824 */ /* 0x120fe400078e0202 */
[--C-:B------:R-:W-:Y:S02]  /*02e0*/  @P5 IMAD R25, R25, UR9, R2.reuse ;  /* 0x0000000919195c24 */ /* 0x100fe4000f8e0202 */
[--C-:B------:R-:W-:Y:S02]  /*02f0*/  @P4 IMAD R23, R23, UR9, R2.reuse ;  /* 0x0000000917174c24 */ /* 0x100fe4000f8e0202 */
[----:B------:R-:W5:Y:S01]  /*0300*/  @P2 LDC.64 R4, c[0x0][0x380] ;  /* 0x0000e000ff042b82 */ /* 0x000f620000000a00 */
[----:B------:R-:W-:-:S07]  /*0310*/  @P3 IMAD R21, R21, UR9, R2 ;  /* 0x0000000915153c24 */ /* 0x000fce000f8e0202 */
[----:B0-----:R-:W0:Y:S08]  /*0320*/  @P3 LDC.64 R6, c[0x0][0x380] ;  /* 0x0000e000ff063b82 */ /* 0x001e300000000a00 */
[----:B------:R-:W4:Y:S01]  /*0330*/  @P6 LDC.64 R14, c[0x0][0x380] ;  /* 0x0000e000ff0e6b82 */ /* 0x000f220000000a00 */
[----:B-----5:R-:W-:-:S07]  /*0340*/  @P2 IMAD.WIDE.U32 R4, R13, 0x4, R4 ;  /* 0x000000040d042825 */ /* 0x020fce00078e0004 */
[----:B------:R-:W5:Y:S01]  /*0350*/  LDC.64 R12, c[0x0][0x388] ;  /* 0x0000e200ff0c7b82 */ /* 0x000f620000000a00 */
[----:B------:R-:W-:Y:S01]  /*0360*/  VIADD R20, R31, 0x10 ;  /* 0x000000101f147836 */ /* 0x000fe20000000000 */
[----:B------:R-:W-:Y:S01]  /*0370*/  @!P1 STS [R18+0x400], RZ ;  /* 0x000400ff12009388 */ /* 0x000fe20000000800 */
[----:B------:R-:W-:Y:S02]  /*0380*/  @P6 IMAD R27, R27, UR9, R2 ;  /* 0x000000091b1b6c24 */ /* 0x000fe4000f8e0202 */
[----:B-1----:R-:W-:Y:S01]  /*0390*/  @P4 IMAD.WIDE.U32 R8, R23, 0x4, R8 ;  /* 0x0000000417084825 */ /* 0x002fe200078e0008 */
[----:B------:R4:W3:Y:S03]  /*03a0*/  @P2 LDG.E R3, desc[UR12][R4.64] ;  /* 0x0000000c04032981 */ /* 0x0008e6000c1e1900 */
[----:B0-----:R-:W-:Y:S01]  /*03b0*/  @P3 IMAD.WIDE.U32 R6, R21, 0x4, R6 ;  /* 0x0000000415063825 */ /* 0x001fe200078e0006 */
[----:B------:R0:W3:Y:S04]  /*03c0*/  @P4 LDG.E R23, desc[UR12][R8.64] ;  /* 0x0000000c08174981 */ /* 0x0000e8000c1e1900 */
[----:B------:R1:W3:Y:S01]  /*03d0*/  @P3 LDG.E R21, desc[UR12][R6.64] ;  /* 0x0000000c06153981 */ /* 0x0002e2000c1e1900 */
[----:B----4-:R-:W-:-:S04]  /*03e0*/  @P6 IMAD.WIDE.U32 R4, R27, 0x4, R14 ;  /* 0x000000041b046825 */ /* 0x010fc800078e000e */
[----:B0-----:R-:W-:Y:S02]  /*03f0*/  IMAD R9, R0, UR6, R31 ;  /* 0x0000000600097c24 */ /* 0x001fe4000f8e021f */
[----:B------:R0:W4:Y:S02]  /*0400*/  @P6 LDG.E R5, desc[UR12][R4.64] ;  /* 0x0000000c04056981 */ /* 0x000124000c1e1900 */
[----:B-----5:R-:W-:Y:S02]  /*0410*/  IMAD.WIDE R8, R9, 0x4, R12 ;  /* 0x0000000409087825 */ /* 0x020fe400078e020c */
[----:B--2---:R2:W-:Y:S04]  /*0420*/  @!P0 STS [R18], R11 ;  /* 0x0000000b12008388 */ /* 0x0045e80000000800 */
[----:B------:R-:W-:Y:S01]  /*0430*/  @P0 STS [R18], RZ ;  /* 0x000000ff12000388 */ /* 0x000fe20000000800 */
[----:B------:R-:W-:-:S04]  /*0440*/  ISETP.GE.AND P0, PT, R29, UR8, PT ;  /* 0x000000081d007c0c */ /* 0x000fc8000bf06270 */
[----:B------:R-:W-:Y:S01]  /*0450*/  ISETP.LT.AND P0, PT, R2, UR9, !P0 ;  /* 0x0000000902007c0c */ /* 0x000fe2000c701270 */
[----:B--2---:R-:W2:-:S12]  /*0460*/  @P5 LDC.64 R10, c[0x0][0x380] ;  /* 0x0000e000ff0a5b82 */ /* 0x004e980000000a00 */
[----:B------:R-:W1:Y:S01]  /*0470*/  @P0 LDC.64 R16, c[0x0][0x380] ;  /* 0x0000e000ff100b82 */ /* 0x000e620000000a00 */
[----:B---3--:R-:W-:Y:S01]  /*0480*/  @P1 STS [R18+0x400], R19 ;  /* 0x0004001312001388 */ /* 0x008fe20000000800 */
[----:B------:R-:W-:Y:S01]  /*0490*/  ISETP.GE.AND P1, PT, R20, UR6, PT ;  /* 0x0000000614007c0c */ /* 0x000fe2000bf26270 */
[----:B--2---:R-:W-:-:S03]  /*04a0*/  @P5 IMAD.WIDE.U32 R10, R25, 0x4, R10 ;  /* 0x00000004190a5825 */ /* 0x004fc600078e000a */
[----:B------:R-:W-:Y:S01]  /*04b0*/  ISETP.LT.AND P1, PT, R0, UR9, !P1 ;  /* 0x0000000900007c0c */ /* 0x000fe2000cf21270 */
[----:B------:R-:W-:Y:S02]  /*04c0*/  @P0 IMAD R29, R29, UR9, R2 ;  /* 0x000000091d1d0c24 */ /* 0x000fe4000f8e0202 */
[----:B------:R2:W3:Y:S02]  /*04d0*/  @P5 LDG.E R11, desc[UR12][R10.64] ;  /* 0x0000000c0a0b5981 */ /* 0x0004e4000c1e1900 */
[----:B-1----:R-:W-:-:S08]  /*04e0*/  @P0 IMAD.WIDE.U32 R6, R29, 0x4, R16 ;  /* 0x000000041d060825 */ /* 0x002fd000078e0010 */
[----:B------:R-:W5:Y:S04]  /*04f0*/  @P1 LDG.E R12, desc[UR12][R8.64+0x40] ;  /* 0x0000400c080c1981 */ /* 0x000f68000c1e1900 */
[----:B------:R-:W5:Y:S01]  /*0500*/  @P0 LDG.E R7, desc[UR12][R6.64] ;  /* 0x0000000c06070981 */ /* 0x000f62000c1e1900 */
[----:B------:R-:W-:-:S03]  /*0510*/  UIADD3 UR4, UPT, UPT, UR4, 0x4000, URZ ;  /* 0x0000400004047890 */ /* 0x000fc6000fffe0ff */
[----:B------:R-:W-:Y:S01]  /*0520*/  @!P2 STS [R18+0x800], RZ ;  /* 0x000800ff1200a388 */ /* 0x000fe20000000800 */
[----:B------:R-:W-:-:S03]  /*0530*/  ULEA UR4, UR5, UR4, 0x18 ;  /* 0x0000000405047291 */ /* 0x000fc6000f8ec0ff */
[----:B------:R-:W-:Y:S01]  /*0540*/  @!P5 STS [R18+0x1400], RZ ;  /* 0x001400ff1200d388 */ /* 0x000fe20000000800 */
[C---:B------:R-:W-:Y:S01]  /*0550*/  IADD3 R13, PT, PT, R31.reuse, 0x20, RZ ;  /* 0x000000201f0d7810 */ /* 0x040fe20007ffe0ff */
[C---:B0-----:R-:W-:Y:S02]  /*0560*/  VIADD R4, R31.reuse, 0x30 ;  /* 0x000000301f047836 */ /* 0x041fe40000000000 */
[----:B------:R-:W-:Y:S01]  /*0570*/  @!P3 STS [R18+0xc00], RZ ;  /* 0x000c00ff1200b388 */ /* 0x000fe20000000800 */
[----:B--2---:R-:W-:-:S03]  /*0580*/  VIADD R10, R31, 0x40 ;  /* 0x000000401f0a7836 */ /* 0x004fc60000000000 */
[----:B------:R-:W-:Y:S04]  /*0590*/  @!P6 STS [R18+0x1800], RZ ;  /* 0x001800ff1200e388 */ /* 0x000fe80000000800 */
[----:B------:R-:W-:Y:S04]  /*05a0*/  @!P4 STS [R18+0x1000], RZ ;  /* 0x001000ff1200c388 */ /* 0x000fe80000000800 */
[----:B------:R-:W-:Y:S04]  /*05b0*/  @!P0 STS [R18+0x1c00], RZ ;  /* 0x001c00ff12008388 */ /* 0x000fe80000000800 */
[----:B------:R0:W-:Y:S02]  /*05c0*/  @P2 STS [R18+0x800], R3 ;  /* 0x0008000312002388 */ /* 0x0001e40000000800 */
[----:B0-----:R-:W-:Y:S01]  /*05d0*/  VIADD R3, R31, 0x50 ;  /* 0x000000501f037836 */ /* 0x001fe20000000000 */
[----:B------:R-:W-:Y:S01]  /*05e0*/  ISETP.GE.AND P2, PT, R13, UR6, PT ;  /* 0x000000060d007c0c */ /* 0x000fe2000bf46270 */
[----:B------:R-:W-:Y:S01]  /*05f0*/  @P3 STS [R18+0xc00], R21 ;  /* 0x000c001512003388 */ /* 0x000fe20000000800 */
[----:B------:R-:W-:-:S02]  /*0600*/  ISETP.GE.AND P3, PT, R4, UR6, PT ;  /* 0x0000000604007c0c */ /* 0x000fc4000bf66270 */
[C---:B------:R-:W-:Y:S01]  /*0610*/  IADD3 R4, PT, PT, R31.reuse, 0x60, RZ ;  /* 0x000000601f047810 */ /* 0x040fe20007ffe0ff */
[----:B----4-:R-:W-:Y:S01]  /*0620*/  @P6 STS [R18+0x1800], R5 ;  /* 0x0018000512006388 */ /* 0x010fe20000000800 */
[C---:B------:R-:W-:Y:S01]  /*0630*/  ISETP.GE.AND P6, PT, R31.reuse, UR6, PT ;  /* 0x000000061f007c0c */ /* 0x040fe2000bfc6270 */
[----:B------:R-:W-:Y:S02]  /*0640*/  VIADD R31, R31, 0x70 ;  /* 0x000000701f1f7836 */ /* 0x000fe40000000000 */
[----:B------:R-:W-:Y:S01]  /*0650*/  @P4 STS [R18+0x1000], R23 ;  /* 0x0010001712004388 */ /* 0x000fe20000000800 */
[----:B------:R-:W-:Y:S02]  /*0660*/  ISETP.GE.AND P4, PT, R10, UR6, PT ;  /* 0x000000060a007c0c */ /* 0x000fe4000bf86270 */
[C---:B------:R-:W-:Y:S02]  /*0670*/  ISETP.GE.OR P6, PT, R0.reuse, UR9, P6 ;  /* 0x0000000900007c0c */ /* 0x040fe4000b7c6670 */
[----:B------:R-:W-:-:S02]  /*0680*/  ISETP.LT.AND P2, PT, R0, UR9, !P2 ;  /* 0x0000000900007c0c */ /* 0x000fc4000d741270 */
[C---:B------:R-:W-:Y:S02]  /*0690*/  ISETP.LT.AND P3, PT, R0.reuse, UR9, !P3 ;  /* 0x0000000900007c0c */ /* 0x040fe4000df61270 */
[----:B------:R-:W-:-:S09]  /*06a0*/  ISETP.LT.AND P4, PT, R0, UR9, !P4 ;  /* 0x0000000900007c0c */ /* 0x000fd2000e781270 */
[----:B------:R-:W2:Y:S04]  /*06b0*/  @P2 LDG.E R6, desc[UR12][R8.64+0x80] ;  /* 0x0000800c08062981 */ /* 0x000ea8000c1e1900 */
[----:B------:R-:W4:Y:S04]  /*06c0*/  @P3 LDG.E R10, desc[UR12][R8.64+0xc0] ;  /* 0x0000c00c080a3981 */ /* 0x000f28000c1e1900 */
[----:B------:R-:W4:Y:S04]  /*06d0*/  @P4 LDG.E R14, desc[UR12][R8.64+0x100] ;  /* 0x0001000c080e4981 */ /* 0x000f28000c1e1900 */
[----:B---3--:R-:W-:Y:S01]  /*06e0*/  @P5 STS [R18+0x1400], R11 ;  /* 0x0014000b12005388 */ /* 0x008fe20000000800 */
[----:B------:R-:W-:-:S02]  /*06f0*/  ISETP.GE.AND P5, PT, R3, UR6, PT ;  /* 0x0000000603007c0c */ /* 0x000fc4000bfa6270 */
[----:B------:R-:W-:-:S05]  /*0700*/  LEA R3, R0, UR4, 0x9 ;  /* 0x0000000400037c11 */ /* 0x000fca000f8e48ff */
[----:B------:R-:W-:Y:S01]  /*0710*/  IMAD R13, R2, 0x4, R3 ;  /* 0x00000004020d7824 */ /* 0x000fe200078e0203 */
[----:B-----5:R-:W-:Y:S01]  /*0720*/  @P0 STS [R18+0x1c00], R7 ;  /* 0x001c000712000388 */ /* 0x020fe20000000800 */
[----:B------:R-:W-:-:S03]  /*0730*/  ISETP.GE.AND P0, PT, R4, UR6, PT ;  /* 0x0000000604007c0c */ /* 0x000fc6000bf06270 */
[----:B------:R-:W-:Y:S04]  /*0740*/  @!P1 STS [R13+0x40], RZ ;  /* 0x000040ff0d009388 */ /* 0x000fe80000000800 */
[----:B------:R0:W-:Y:S01]  /*0750*/  @P1 STS [R13+0x40], R12 ;  /* 0x0000400c0d001388 */ /* 0x0001e20000000800 */
[----:B------:R-:W-:Y:S02]  /*0760*/  ISETP.GE.AND P1, PT, R31, UR6, PT ;  /* 0x000000061f007c0c */ /* 0x000fe4000bf26270 */
[C---:B------:R-:W-:Y:S01]  /*0770*/  ISETP.LT.AND P5, PT, R0.reuse, UR9, !P5 ;  /* 0x0000000900007c0c */ /* 0x040fe2000efa1270 */
[----:B------:R-:W3:Y:S01]  /*0780*/  @!P6 LDG.E R4, desc[UR12][R8.64] ;  /* 0x0000000c0804e981 */ /* 0x000ee2000c1e1900 */
[C---:B------:R-:W-:Y:S02]  /*0790*/  ISETP.LT.AND P0, PT, R0.reuse, UR9, !P0 ;  /* 0x0000000900007c0c */ /* 0x040fe4000c701270 */
[----:B------:R-:W-:-:S09]  /*07a0*/  ISETP.LT.AND P1, PT, R0, UR9, !P1 ;  /* 0x0000000900007c0c */ /* 0x000fd2000cf21270 */
[----:B------:R-:W5:Y:S04]  /*07b0*/  @P5 LDG.E R16, desc[UR12][R8.64+0x140] ;  /* 0x0001400c08105981 */ /* 0x000f68000c1e1900 */
[----:B0-----:R-:W5:Y:S04]  /*07c0*/  @P0 LDG.E R12, desc[UR12][R8.64+0x180] ;  /* 0x0001800c080c0981 */ /* 0x001f68000c1e1900 */
[----:B------:R0:W5:Y:S04]  /*07d0*/  @P1 LDG.E R18, desc[UR12][R8.64+0x1c0] ;  /* 0x0001c00c08121981 */ /* 0x000168000c1e1900 */
[----:B------:R-:W-:Y:S04]  /*07e0*/  @!P2 STS [R13+0x80], RZ ;  /* 0x000080ff0d00a388 */ /* 0x000fe80000000800 */
[----:B------:R-:W-:Y:S04]  /*07f0*/  @!P3 STS [R13+0xc0], RZ ;  /* 0x0000c0ff0d00b388 */ /* 0x000fe80000000800 */
[----:B------:R-:W-:Y:S04]  /*0800*/  @!P4 STS [R13+0x100], RZ ;  /* 0x000100ff0d00c388 */ /* 0x000fe80000000800 */
[----:B------:R-:W-:Y:S04]  /*0810*/  @!P5 STS [R13+0x140], RZ ;  /* 0x000140ff0d00d388 */ /* 0x000fe80000000800 */
[----:B------:R-:W-:Y:S04]  /*0820*/  @!P0 STS [R13+0x180], RZ ;  /* 0x000180ff0d008388 */ /* 0x000fe80000000800 */
[----:B------:R-:W-:Y:S01]  /*0830*/  @!P1 STS [R13+0x1c0], RZ ;  /* 0x0001c0ff0d009388 */ /* 0x000fe20000000800 */
[----:B------:R-:W-:Y:S01]  /*0840*/  UISETP.GE.AND UP0, UPT, UR9, 0x1, UPT ;  /* 0x000000010900788c */ /* 0x000fe2000bf06270 */
[----:B------:R-:W-:-:S02]  /*0850*/  HFMA2 R76, -RZ, RZ, 0, 0 ;  /* 0x00000000ff4c7431 */ /* 0x000fc400000001ff */
[----:B------:R-:W-:Y:S01]  /*0860*/  IMAD.MOV.U32 R3, RZ, RZ, RZ ;  /* 0x000000ffff037224 */ /* 0x000fe200078e00ff */
[----:B0-----:R-:W-:Y:S02]  /*0870*/  CS2R R8, SRZ ;  /* 0x0000000000087805 */ /* 0x001fe4000001ff00 */
[----:B------:R-:W-:Y:S02]  /*0880*/  CS2R R20, SRZ ;  /* 0x0000000000147805 */ /* 0x000fe4000001ff00 */
[----:B------:R-:W-:Y:S02]  /*0890*/  CS2R R22, SRZ ;  /* 0x0000000000167805 */ /* 0x000fe4000001ff00 */
[----:B------:R-:W-:Y:S02]  /*08a0*/  CS2R R24, SRZ ;  /* 0x0000000000187805 */ /* 0x000fe4000001ff00 */
[----:B------:R-:W-:Y:S02]  /*08b0*/  CS2R R26, SRZ ;  /* 0x00000000001a7805 */ /* 0x000fe4000001ff00 */
[----:B------:R-:W-:-:S02]  /*08c0*/  CS2R R28, SRZ ;  /* 0x00000000001c7805 */ /* 0x000fc4000001ff00 */
[----:B------:R-:W-:Y:S02]  /*08d0*/  CS2R R30, SRZ ;  /* 0x00000000001e7805 */ /* 0x000fe4000001ff00 */
[----:B------:R-:W-:Y:S02]  /*08e0*/  CS2R R32, SRZ ;  /* 0x0000000000207805 */ /* 0x000fe4000001ff00 */
[----:B------:R-:W-:Y:S02]  /*08f0*/  CS2R R34, SRZ ;  /* 0x0000000000227805 */ /* 0x000fe4000001ff00 */
[----:B------:R-:W-:Y:S01]  /*0900*/  CS2R R36, SRZ ;  /* 0x0000000000247805 */ /* 0x000fe2000001ff00 */
[----:B--2---:R0:W-:Y:S04]  /*0910*/  @P2 STS [R13+0x80], R6 ;  /* 0x000080060d002388 */ /* 0x0041e80000000800 */
[----:B----4-:R1:W-:Y:S04]  /*0920*/  @P3 STS [R13+0xc0], R10 ;  /* 0x0000c00a0d003388 */ /* 0x0103e80000000800 */
[----:B------:R2:W-:Y:S01]  /*0930*/  @P4 STS [R13+0x100], R14 ;  /* 0x0001000e0d004388 */ /* 0x0005e20000000800 */
[----:B------:R-:W-:-:S02]  /*0940*/  CS2R R38, SRZ ;  /* 0x0000000000267805 */ /* 0x000fc4000001ff00 */
[----:B0-----:R-:W-:Y:S02]  /*0950*/  CS2R R6, SRZ ;  /* 0x0000000000067805 */ /* 0x001fe4000001ff00 */
[----:B------:R-:W-:Y:S02]  /*0960*/  CS2R R40, SRZ ;  /* 0x0000000000287805 */ /* 0x000fe4000001ff00 */
[----:B------:R-:W-:Y:S02]  /*0970*/  CS2R R42, SRZ ;  /* 0x00000000002a7805 */ /* 0x000fe4000001ff00 */
[----:B------:R-:W-:Y:S02]  /*0980*/  CS2R R54, SRZ ;  /* 0x0000000000367805 */ /* 0x000fe4000001ff00 */
[----:B-1----:R-:W-:Y:S02]  /*0990*/  CS2R R10, SRZ ;  /* 0x00000000000a7805 */ /* 0x002fe4000001ff00 */
[----:B------:R-:W-:-:S02]  /*09a0*/  CS2R R56, SRZ ;  /* 0x0000000000387805 */ /* 0x000fc4000001ff00 */
[----:B------:R-:W-:Y:S02]  /*09b0*/  CS2R R58, SRZ ;  /* 0x00000000003a7805 */ /* 0x000fe4000001ff00 */
[----:B------:R-:W-:Y:S02]  /*09c0*/  CS2R R60, SRZ ;  /* 0x00000000003c7805 */ /* 0x000fe4000001ff00 */
[----:B--2---:R-:W-:Y:S02]  /*09d0*/  CS2R R14, SRZ ;  /* 0x00000000000e7805 */ /* 0x004fe4000001ff00 */
[----:B------:R-:W-:Y:S02]  /*09e0*/  CS2R R62, SRZ ;  /* 0x00000000003e7805 */ /* 0x000fe4000001ff00 */
[----:B------:R-:W-:Y:S02]  /*09f0*/  CS2R R64, SRZ ;  /* 0x0000000000407805 */ /* 0x000fe4000001ff00 */
[----:B------:R-:W-:-:S02]  /*0a00*/  CS2R R66, SRZ ;  /* 0x0000000000427805 */ /* 0x000fc4000001ff00 */
[----:B------:R-:W-:Y:S02]  /*0a10*/  CS2R R68, SRZ ;  /* 0x0000000000447805 */ /* 0x000fe4000001ff00 */
[----:B------:R-:W-:Y:S02]  /*0a20*/  CS2R R70, SRZ ;  /* 0x0000000000467805 */ /* 0x000fe4000001ff00 */
[----:B------:R-:W-:Y:S02]  /*0a30*/  CS2R R72, SRZ ;  /* 0x0000000000487805 */ /* 0x000fe4000001ff00 */
[----:B------:R-:W-:Y:S01]  /*0a40*/  CS2R R74, SRZ ;  /* 0x00000000004a7805 */ /* 0x000fe2000001ff00 */
[----:B---3--:R0:W-:Y:S04]  /*0a50*/  @!P6 STS [R13], R4 ;  /* 0x000000040d00e388 */ /* 0x0081e80000000800 */
[----:B------:R-:W-:Y:S04]  /*0a60*/  @P6 STS [R13], RZ ;  /* 0x000000ff0d006388 */ /* 0x000fe80000000800 */
[----:B-----5:R1:W-:Y:S04]  /*0a70*/  @P5 STS [R13+0x140], R16 ;  /* 0x000140100d005388 */ /* 0x0203e80000000800 */
[----:B------:R-:W-:Y:S04]  /*0a80*/  @P0 STS [R13+0x180], R12 ;  /* 0x0001800c0d000388 */ /* 0x000fe80000000800 */
[----:B------:R2:W-:Y:S01]  /*0a90*/  @P1 STS [R13+0x1c0], R18 ;  /* 0x0001c0120d001388 */ /* 0x0005e20000000800 */
[----:B0-----:R-:W-:-:S02]  /*0aa0*/  CS2R R4, SRZ ;  /* 0x0000000000047805 */ /* 0x001fc4000001ff00 */
[----:B-1----:R-:W-:Y:S02]  /*0ab0*/  CS2R R16, SRZ ;  /* 0x0000000000107805 */ /* 0x002fe4000001ff00 */
[----:B--2---:R-:W-:Y:S02]  /*0ac0*/  CS2R R12, SRZ ;  /* 0x00000000000c7805 */ /* 0x004fe4000001ff00 */
[----:B------:R-:W-:Y:S01]  /*0ad0*/  CS2R R18, SRZ ;  /* 0x0000000000127805 */ /* 0x000fe2000001ff00 */
[----:B------:R-:W-:Y:S06]  /*0ae0*/  BAR.SYNC.DEFER_BLOCKING 0x0 ;  /* 0x0000000000007b1d */ /* 0x000fec0000010000 */
[----:B------:R-:W-:Y:S05]  /*0af0*/  BRA.U !UP0, `(.L_x_0) ;  /* 0x0000001108ec7547 */ /* 0x000fea000b800000 */
[----:B------:R-:W-:Y:S01]  /*0b00*/  UIADD3 UR4, UPT, UPT, UR9, 0xf, URZ ;  /* 0x0000000f09047890 */ /* 0x000fe2000fffe0ff */
[----:B------:R-:W-:Y:S01]  /*0b10*/  IMAD.MOV.U32 R3, RZ, RZ, RZ ;  /* 0x000000ffff037224 */ /* 0x000fe200078e00ff */
[----:B------:R-:W-:Y:S02]  /*0b20*/  UMOV UR7, 0x1 ;  /* 0x0000000100077882 */ /* 0x000fe40000000000 */
[----:B------:R-:W-:-:S04]  /*0b30*/  USHF.R.S32.HI UR5, URZ, 0x1f, UR4 ;  /* 0x0000001fff057899 */ /* 0x000fc80008011404 */
[----:B------:R-:W-:-:S03]  /*0b40*/  ULEA.HI UR5, UR5, UR4, URZ, 0x4 ;  /* 0x0000000405057291 */ /* 0x000fc6000f8f20ff */
[----:B------:R-:W-:Y:S01]  /*0b50*/  UMOV UR4, URZ ;  /* 0x000000ff00047c82 */ /* 0x000fe20008000000 */
[----:B------:R-:W-:-:S04]  /*0b60*/  USHF.R.S32.HI UR5, URZ, 0x4, UR5 ;  /* 0x00000004ff057899 */ /* 0x000fc80008011405 */
[----:B------:R-:W-:Y:S02]  /*0b70*/  UISETP.LT.AND UP0, UPT, UR5, 0x1, UPT ;  /* 0x000000010500788c */ /* 0x000fe4000bf01270 */
[----:B------:R-:W-:Y:S02]  /*0b80*/  UIADD3 UR10, UPT, UPT, UR5, -0x1, URZ ;  /* 0xffffffff050a7890 */ /* 0x000fe4000fffe0ff */
[----:B------:R-:W-:-:S03]  /*0b90*/  USEL UR6, UR5, 0x1, !UP0 ;  /* 0x0000000105067887 */ /* 0x000fc6000c000000 */
[----:B------:R-:W-:-:S09]  /*0ba0*/  UMOV UR5, URZ ;  /* 0x000000ff00057c82 */ /* 0x000fd20008000000 */
.L_x_3:
[----:B------:R-:W0:Y:S01]  /*0bb0*/  S2R R0, SR_TID.Y ;  /* 0x0000000000007919 */ /* 0x000e220000002200 */
[----:B------:R-:W1:Y:S01]  /*0bc0*/  S2UR UR9, SR_CgaCtaId ;  /* 0x00000000000979c3 */ /* 0x000e620000008800 */
[----:B------:R-:W-:Y:S01]  /*0bd0*/  UMOV UR8, 0x400 ;  /* 0x0000040000087882 */ /* 0x000fe20000000000 */
[----:B------:R-:W-:Y:S01]  /*0be0*/  UISETP.GE.AND UP0, UPT, UR4, UR10, UPT ;  /* 0x0000000a0400728c */ /* 0x000fe2000bf06270 */
[----:B------:R-:W2:Y:S01]  /*0bf0*/  S2R R2, SR_TID.X ;  /* 0x0000000000027919 */ /* 0x000ea20000002100 */
[----:B------:R-:W-:Y:S01]  /*0c00*/  IMAD.U32 R44, RZ, RZ, UR5 ;  /* 0x00000005ff2c7e24 */ /* 0x000fe2000f8e00ff */
[----:B------:R-:W-:Y:S01]  /*0c10*/  MOV R78, UR5 ;  /* 0x00000005004e7c02 */ /* 0x000fe20008000f00 */
[----:B-1----:R-:W-:Y:S02]  /*0c20*/  ULEA UR11, UR9, UR8, 0x18 ;  /* 0x00000008090b7291 */ /* 0x002fe4000f8ec0ff */
[----:B------:R-:W-:-:S04]  /*0c30*/  UIADD3 UR8, UPT, UPT, UR8, 0x4000, URZ ;  /* 0x0000400008087890 */ /* 0x000fc8000fffe0ff */
[----:B------:R-:W-:Y:S01]  /*0c40*/  ULEA UR8, UR9, UR8, 0x18 ;  /* 0x0000000809087291 */ /* 0x000fe2000f8ec0ff */
[----:B0-----:R-:W-:-:S05]  /*0c50*/  LEA R77, R0, UR11, 0x6 ;  /* 0x0000000b004d7c11 */ /* 0x001fca000f8e30ff */
[----:B------:R-:W-:Y:S01]  /*0c60*/  IMAD R77, R44, 0x2000, R77 ;  /* 0x000020002c4d7824 */ /* 0x000fe200078e024d */
[----:B--2---:R-:W-:Y:S01]  /*0c70*/  LEA R79, R2, UR8, 0x2 ;  /* 0x00000008024f7c11 */ /* 0x004fe2000f8e10ff */
[----:B------:R-:W-:Y:S06]  /*0c80*/  BRA.U UP0, `(.L_x_1) ;  /* 0x0000000d00107547 */ /* 0x000fec000b800000 */
[----:B------:R-:W0:Y:S01]  /*0c90*/  S2R R84, SR_TID.X ;  /* 0x0000000000547919 */ /* 0x000e220000002100 */
[----:B------:R-:W1:Y:S01]  /*0ca0*/  LDCU.64 UR14, c[0x0][0x398] ;  /* 0x00007300ff0e77ac */ /* 0x000e620008000a00 */
[----:B------:R-:W-:Y:S01]  /*0cb0*/  IMAD.U32 R89, RZ, RZ, UR4 ;  /* 0x00000004ff597e24 */ /* 0x000fe2000f8e00ff */
[----:B------:R-:W2:Y:S01]  /*0cc0*/  S2R R52, SR_CTAID.Y ;  /* 0x0000000000347919 */ /* 0x000ea20000002600 */
[----:B------:R-:W2:Y:S01]  /*0cd0*/  S2R R87, SR_TID.Y ;  /* 0x0000000000577919 */ /* 0x000ea20000002200 */
[----:B-1----:R-:W-:Y:S02]  /*0ce0*/  IMAD.U32 R51, RZ, RZ, UR15 ;  /* 0x0000000fff337e24 */ /* 0x002fe4000f8e00ff */
[----:B0-----:R-:W-:-:S04]  /*0cf0*/  IMAD R89, R89, 0x10, R84 ;  /* 0x0000001059597824 */ /* 0x001fc800078e0254 */
[----:B------:R-:W-:Y:S01]  /*0d00*/  VIADD R44, R89, 0x10 ;  /* 0x00000010592c7836 */ /* 0x000fe20000000000 */
[----:B--2---:R-:W-:-:S04]  /*0d10*/  LEA R52, R52, R87, 0x7 ;  /* 0x0000005734347211 */ /* 0x004fc800078e38ff */
[C---:B------:R-:W-:Y:S02]  /*0d20*/  ISETP.GE.AND P1, PT, R44.reuse, UR15, PT ;  /* 0x0000000f2c007c0c */ /* 0x040fe4000bf26270 */
[----:B------:R-:W-:Y:S01]  /*0d30*/  ISETP.GE.AND P0, PT, R44, UR15, PT ;  /* 0x0000000f2c007c0c */ /* 0x000fe2000bf06270 */
[C---:B------:R-:W-:Y:S01]  /*0d40*/  VIADD R45, R52.reuse, 0x10 ;  /* 0x00000010342d7836 */ /* 0x040fe20000000000 */
[----:B------:R-:W-:-:S04]  /*0d50*/  ISETP.GE.OR P1, PT, R52, UR14, P1 ;  /* 0x0000000e34007c0c */ /* 0x000fc80008f26670 */
[----:B------:R-:W-:-:S09]  /*0d60*/  ISETP.LT.AND P5, PT, R45, UR14, !P0 ;  /* 0x0000000e2d007c0c */ /* 0x000fd2000c7a1270 */
[----:B------:R-:W0:Y:S01]  /*0d70*/  @!P1 LDC.64 R46, c[0x0][0x380] ;  /* 0x0000e000ff2e9b82 */ /* 0x000e220000000a00 */
[----:B------:R-:W-:-:S03]  /*0d80*/  @!P1 IMAD R48, R52, UR15, R89 ;  /* 0x0000000f34309c24 */ /* 0x000fc6000f8e0259 */
[----:B------:R-:W-:Y:S02]  /*0d90*/  @P5 IMAD.SHL.U32 R51, R51, 0x10, RZ ;  /* 0x0000001033335824 */ /* 0x000fe400078e00ff */
[----:B------:R-:W-:Y:S02]  /*0da0*/  @!P1 IADD3 R49, PT, PT, R48, 0x10, RZ ;  /* 0x0000001030319810 */ /* 0x000fe40007ffe0ff */
[----:B------:R-:W1:Y:S01]  /*0db0*/  @P5 LDC.64 R44, c[0x0][0x380] ;  /* 0x0000e000ff2c5b82 */ /* 0x000e620000000a00 */
[----:B------:R-:W-:-:S05]  /*0dc0*/  @P5 IMAD R50, R52, UR15, R51 ;  /* 0x0000000f34325c24 */ /* 0x000fca000f8e0233 */
[----:B------:R-:W-:Y:S01]  /*0dd0*/  @P5 IADD3 R51, PT, PT, R89, 0x10, R50 ;  /* 0x0000001059335810 */ /* 0x000fe20007ffe032 */
[----:B0-----:R-:W-:-:S06]  /*0de0*/  @!P1 IMAD.WIDE R48, R49, 0x4, R46 ;  /* 0x0000000431309825 */ /* 0x001fcc00078e022e */
[----:B------:R0:W2:Y:S01]  /*0df0*/  @!P1 LDG.E R49, desc[UR12][R48.64] ;  /* 0x0000000c30319981 */ /* 0x0000a2000c1e1900 */
[----:B------:R-:W-:Y:S02]  /*0e00*/  VIADD R46, R52, 0x20 ;  /* 0x00000020342e7836 */ /* 0x000fe40000000000 */
[----:B-1----:R-:W-:-:S03]  /*0e10*/  @P5 IMAD.WIDE R50, R51, 0x4, R44 ;  /* 0x0000000433325825 */ /* 0x002fc600078e022c */
[----:B------:R-:W-:Y:S02]  /*0e20*/  ISETP.LT.AND P2, PT, R46, UR14, !P0 ;  /* 0x0000000e2e007c0c */ /* 0x000fe4000c741270 */
[----:B------:R1:W3:Y:S01]  /*0e30*/  @P5 LDG.E R53, desc[UR12][R50.64] ;  /* 0x0000000c32355981 */ /* 0x0002e2000c1e1900 */
[----:B------:R-:W-:Y:S01]  /*0e40*/  VIADD R44, R52, 0x30 ;  /* 0x00000030342c7836 */ /* 0x000fe20000000000 */
[----:B------:R-:W-:Y:S02]  /*0e50*/  USHF.L.U32 UR8, UR15, 0x5, URZ ;  /* 0x000000050f087899 */ /* 0x000fe400080006ff */
[----:B------:R-:W-:Y:S01]  /*0e60*/  IMAD.U32 R81, RZ, RZ, UR15 ;  /* 0x0000000fff517e24 */ /* 0x000fe2000f8e00ff */
[----:B------:R-:W-:Y:S02]  /*0e70*/  MOV R83, UR15 ;  /* 0x0000000f00537c02 */ /* 0x000fe40008000f00 */
[----:B------:R-:W-:-:S04]  /*0e80*/  ISETP.LT.AND P6, PT, R44, UR14, !P0 ;  /* 0x0000000e2c007c0c */ /* 0x000fc8000c7c1270 */
[----:B------:R-:W4:Y:S01]  /*0e90*/  @P2 LDC.64 R46, c[0x0][0x380] ;  /* 0x0000e000ff2e2b82 */ /* 0x000f220000000a00 */
[----:B0-----:R-:W-:-:S05]  /*0ea0*/  @P2 IMAD R48, R52, R81, UR8 ;  /* 0x0000000834302e24 */ /* 0x001fca000f8e0251 */
[----:B-1----:R-:W-:-:S03]  /*0eb0*/  @P2 IADD3 R51, PT, PT, R89, 0x10, R48 ;  /* 0x0000001059332810 */ /* 0x002fc60007ffe030 */
[----:B------:R-:W0:Y:S01]  /*0ec0*/  @P6 LDC.64 R44, c[0x0][0x380] ;  /* 0x0000e000ff2c6b82 */ /* 0x000e220000000a00 */
[----:B------:R-:W-:-:S04]  /*0ed0*/  @P6 IMAD R80, R52, R83, UR8 ;  /* 0x0000000834506e24 */ /* 0x000fc8000f8e0253 */
[----:B------:R-:W-:Y:S02]  /*0ee0*/  @P6 IMAD R48, R81, 0x10, R80 ;  /* 0x0000001051306824 */ /* 0x000fe400078e0250 */
[----:B----4-:R-:W-:-:S03]  /*0ef0*/  @P2 IMAD.WIDE R46, R51, 0x4, R46 ;  /* 0x00000004332e2825 */ /* 0x010fc600078e022e */
[----:B------:R-:W-:-:S03]  /*0f00*/  @P6 IADD3 R51, PT, PT, R89, 0x10, R48 ;  /* 0x0000001059336810 */ /* 0x000fc60007ffe030 */
[----:B------:R1:W4:Y:S02]  /*0f10*/  @P2 LDG.E R47, desc[UR12][R46.64] ;  /* 0x0000000c2e2f2981 */ /* 0x000324000c1e1900 */
[----:B0-----:R-:W-:-:S05]  /*0f20*/  @P6 IMAD.WIDE R44, R51, 0x4, R44 ;  /* 0x00000004332c6825 */ /* 0x001fca00078e022c */
[----:B------:R0:W5:Y:S01]  /*0f30*/  @P6 LDG.E R51, desc[UR12][R44.64] ;  /* 0x0000000c2c336981 */ /* 0x000162000c1e1900 */
[----:B------:R-:W0:Y:S01]  /*0f40*/  S2UR UR9, SR_CgaCtaId ;  /* 0x00000000000979c3 */ /* 0x000e220000008800 */
[----:B------:R-:W-:Y:S01]  /*0f50*/  UMOV UR8, 0x400 ;  /* 0x0000040000087882 */ /* 0x000fe20000000000 */
[----:B------:R-:W-:Y:S02]  /*0f60*/  IMAD.U32 R86, RZ, RZ, UR7 ;  /* 0x00000007ff567e24 */ /* 0x000fe4000f8e00ff */
[----:B------:R-:W-:Y:S02]  /*0f70*/  @!P1 IMAD.U32 R80, RZ, RZ, UR8 ;  /* 0x00000008ff509e24 */ /* 0x000fe4000f8e00ff */
[C---:B-1----:R-:W-:Y:S02]  /*0f80*/  VIADD R46, R52.reuse, 0x50 ;  /* 0x00000050342e7836 */ /* 0x042fe40000000000 */
[----:B0-----:R-:W-:Y:S02]  /*0f90*/  IMAD.U32 R44, RZ, RZ, UR7 ;  /* 0x00000007ff2c7e24 */ /* 0x001fe4000f8e00ff */
[----:B------:R-:W-:Y:S01]  /*0fa0*/  VIADD R45, R52, 0x40 ;  /* 0x00000040342d7836 */ /* 0x000fe20000000000 */
[----:B------:R-:W-:-:S04]  /*0fb0*/  ISETP.LT.AND P4, PT, R46, UR14, !P0 ;  /* 0x0000000e2e007c0c */ /* 0x000fc8000c781270 */
[----:B------:R-:W-:Y:S01]  /*0fc0*/  ISETP.LT.AND P3, PT, R45, UR14, !P0 ;  /* 0x0000000e2d007c0c */ /* 0x000fe2000c761270 */
[----:B------:R-:W-:Y:S02]  /*0fd0*/  VIADD R45, R52, 0x70 ;  /* 0x00000070342d7836 */ /* 0x000fe40000000000 */
[----:B------:R-:W-:-:S05]  /*0fe0*/  @!P1 IMAD.U32 R85, RZ, RZ, UR9 ;  /* 0x00000009ff559e24 */ /* 0x000fca000f8e00ff */
[----:B------:R-:W-:Y:S01]  /*0ff0*/  @!P1 LEA R81, R85, R80, 0x18 ;  /* 0x0000005055519211 */ /* 0x000fe200078ec0ff */
[----:B------:R-:W-:Y:S01]  /*1000*/  @P1 IMAD.U32 R85, RZ, RZ, UR9 ;  /* 0x00000009ff551e24 */ /* 0x000fe2000f8e00ff */
[----:B------:R-:W-:Y:S01]  /*1010*/  @P1 MOV R80, UR8 ;  /* 0x0000000800501c02 */ /* 0x000fe20008000f00 */
[----:B------:R-:W-:Y:S02]  /*1020*/  USHF.L.U32 UR8, UR15, 0x6, URZ ;  /* 0x000000060f087899 */ /* 0x000fe400080006ff */
[----:B------:R-:W-:Y:S01]  /*1030*/  @!P1 IMAD R81, R84, 0x4, R81 ;  /* 0x0000000454519824 */ /* 0x000fe200078e0251 */
[----:B------:R-:W-:-:S04]  /*1040*/  @P1 LEA R83, R85, R80, 0x18 ;  /* 0x0000005055531211 */ /* 0x000fc800078ec0ff */
[----:B------:R-:W-:Y:S01]  /*1050*/  @!P1 LEA R86, R86, R81, 0xd ;  /* 0x0000005156569211 */ /* 0x000fe200078e68ff */
[----:B------:R-:W-:Y:S01]  /*1060*/  @P1 IMAD R83, R84, 0x4, R83 ;  /* 0x0000000454531824 */ /* 0x000fe200078e0253 */
[----:B------:R-:W-:-:S03]  /*1070*/  MOV R81, UR15 ;  /* 0x0000000f00517c02 */ /* 0x000fc60008000f00 */
[----:B------:R-:W-:Y:S01]  /*1080*/  @!P1 IMAD R86, R87, 0x40, R86 ;  /* 0x0000004057569824 */ /* 0x000fe200078e0256 */
[----:B------:R-:W-:Y:S01]  /*1090*/  @P1 LEA R44, R44, R83, 0xd ;  /* 0x000000532c2c1211 */ /* 0x000fe200078e68ff */
[----:B------:R-:W-:-:S03]  /*10a0*/  IMAD.U32 R83, RZ, RZ, UR15 ;  /* 0x0000000fff537e24 */ /* 0x000fc6000f8e00ff */
[----:B--2---:R0:W-:Y:S01]  /*10b0*/  @!P1 STS [R86], R49 ;  /* 0x0000003156009388 */ /* 0x0041e20000000800 */
[----:B------:R-:W-:Y:S01]  /*10c0*/  @P1 IMAD R86, R87, 0x40, R44 ;  /* 0x0000004057561824 */ /* 0x000fe200078e022c */
[----:B------:R-:W-:Y:S01]  /*10d0*/  IADD3 R44, PT, PT, R52, 0x60, RZ ;  /* 0x00000060342c7810 */ /* 0x000fe20007ffe0ff */
[----:B0-----:R-:W-:-:S03]  /*10e0*/  IMAD.U32 R49, RZ, RZ, UR15 ;  /* 0x0000000fff317e24 */ /* 0x001fc6000f8e00ff */
[----:B------:R-:W-:Y:S01]  /*10f0*/  @!P5 STS [R86+0x400], RZ ;  /* 0x000400ff5600d388 */ /* 0x000fe20000000800 */
[----:B------:R-:W-:-:S03]  /*1100*/  @P4 IMAD R48, R52, R49, UR8 ;  /* 0x0000000834304e24 */ /* 0x000fc6000f8e0231 */
[----:B---3--:R0:W-:Y:S01]  /*1110*/  @P5 STS [R86+0x400], R53 ;  /* 0x0004003556005388 */ /* 0x0081e20000000800 */
[----:B------:R-:W-:Y:S01]  /*1120*/  ISETP.LT.AND P5, PT, R44, UR14, !P0 ;  /* 0x0000000e2c007c0c */ /* 0x000fe2000c7a1270 */
[----:B------:R-:W-:Y:S01]  /*1130*/  @P4 IMAD R48, R49, 0x10, R48 ;  /* 0x0000001031304824 */ /* 0x000fe200078e0230 */
[----:B------:R-:W-:Y:S01]  /*1140*/  ISETP.LT.AND P0, PT, R45, UR14, !P0 ;  /* 0x0000000e2d007c0c */ /* 0x000fe2000c701270 */
[----:B------:R-:W-:Y:S01]  /*1150*/  IMAD.U32 R45, RZ, RZ, UR15 ;  /* 0x0000000fff2d7e24 */ /* 0x000fe2000f8e00ff */
[----:B------:R-:W-:Y:S03]  /*1160*/  @!P2 STS [R86+0x800], RZ ;  /* 0x000800ff5600a388 */ /* 0x000fe60000000800 */
[C---:B------:R-:W-:Y:S01]  /*1170*/  @P3 IMAD R46, R52.reuse, R45, UR8 ;  /* 0x00000008342e3e24 */ /* 0x040fe2000f8e022d */
[----:B------:R-:W-:Y:S01]  /*1180*/  @P1 STS [R86], RZ ;  /* 0x000000ff56001388 */ /* 0x000fe20000000800 */
[----:B------:R-:W1:Y:S03]  /*1190*/  @P3 LDC.64 R44, c[0x0][0x380] ;  /* 0x0000e000ff2c3b82 */ /* 0x000e660000000a00 */
[----:B0-----:R-:W-:Y:S01]  /*11a0*/  @P3 IADD3 R53, PT, PT, R89, 0x10, R46 ;  /* 0x0000001059353810 */ /* 0x001fe20007ffe02e */
[C---:B------:R-:W-:Y:S01]  /*11b0*/  @P5 IMAD R50, R52.reuse, R81, UR8 ;  /* 0x0000000834325e24 */ /* 0x040fe2000f8e0251 */
[----:B------:R-:W-:Y:S01]  /*11c0*/  @!P6 STS [R86+0xc00], RZ ;  /* 0x000c00ff5600e388 */ /* 0x000fe20000000800 */
[----:B------:R-:W-:Y:S01]  /*11d0*/  @P0 IMAD R52, R52, R83, UR8 ;  /* 0x0000000834340e24 */ /* 0x000fe2000f8e0253 */
[----:B------:R-:W0:Y:S01]  /*11e0*/  LDCU UR8, c[0x0][0x3a0] ;  /* 0x00007400ff0877ac */ /* 0x000e220008000800 */
[----:B------:R-:W-:Y:S01]  /*11f0*/  IMAD.U32 R46, RZ, RZ, UR4 ;  /* 0x00000004ff2e7e24 */ /* 0x000fe2000f8e00ff */
[----:B------:R-:W2:Y:S01]  /*1200*/  S2R R83, SR_CTAID.X ;  /* 0x0000000000537919 */ /* 0x000ea20000002500 */
[C---:B------:R-:W-:Y:S01]  /*1210*/  @P5 IMAD R50, R49.reuse, 0x20, R50 ;  /* 0x0000002031325824 */ /* 0x040fe200078e0232 */
[----:B------:R-:W-:Y:S01]  /*1220*/  @P0 LEA R52, R49, R52, 0x5 ;  /* 0x0000003431340211 */ /* 0x000fe200078e28ff */
[----:B------:R-:W-:-:S03]  /*1230*/  IMAD R46, R46, 0x10, R87 ;  /* 0x000000102e2e7824 */ /* 0x000fc600078e0257 */
[----:B------:R-:W-:Y:S01]  /*1240*/  @P5 IADD3 R93, PT, PT, R89, 0x10, R50 ;  /* 0x00000010595d5810 */ /* 0x000fe20007ffe032 */
[----:B------:R-:W-:Y:S01]  /*1250*/  @P0 IMAD R52, R49, 0x10, R52 ;  /* 0x0000001031340824 */ /* 0x000fe200078e0234 */
[----:B------:R-:W-:Y:S02]  /*1260*/  IADD3 R91, PT, PT, R46, 0x10, RZ ;  /* 0x000000102e5b7810 */ /* 0x000fe40007ffe0ff */
[C---:B------:R-:W-:Y:S01]  /*1270*/  @P4 IADD3 R49, PT, PT, R89.reuse, 0x10, R48 ;  /* 0x0000001059314810 */ /* 0x040fe20007ffe030 */
[----:B----4-:R-:W-:Y:S01]  /*1280*/  @P2 STS [R86+0x800], R47 ;  /* 0x0008002f56002388 */ /* 0x010fe20000000800 */
[----:B------:R-:W-:Y:S02]  /*1290*/  @P0 IADD3 R89, PT, PT, R89, 0x10, R52 ;  /* 0x0000001059590810 */ /* 0x000fe40007ffe034 */
[----:B------:R-:W-:Y:S01]  /*12a0*/  ISETP.GE.AND P2, PT, R91, UR15, PT ;  /* 0x0000000f5b007c0c */ /* 0x000fe2000bf46270 */
[----:B-1----:R-:W-:Y:S02]  /*12b0*/  @P3 IMAD.WIDE R44, R53, 0x4, R44 ;  /* 0x00000004352c3825 */ /* 0x002fe400078e022c */
[----:B------:R-:W1:Y:S01]  /*12c0*/  @P4 LDC.64 R52, c[0x0][0x380] ;  /* 0x0000e000ff344b82 */ /* 0x000e620000000a00 */
[----:B-----5:R3:W-:Y:S04]  /*12d0*/  @P6 STS [R86+0xc00], R51 ;  /* 0x000c003356006388 */ /* 0x0207e80000000800 */
[----:B------:R4:W5:Y:S03]  /*12e0*/  @P3 LDG.E R81, desc[UR12][R44.64] ;  /* 0x0000000c2c513981 */ /* 0x000966000c1e1900 */
[----:B---3--:R-:W3:Y:S01]  /*12f0*/  @P5 LDC.64 R50, c[0x0][0x380] ;  /* 0x0000e000ff325b82 */ /* 0x008ee20000000a00 */
[----:B--2---:R-:W-:-:S02]  /*1300*/  IMAD R82, R83, 0x80, R84 ;  /* 0x0000008053527824 */ /* 0x004fc400078e0254 */
[----:B------:R-:W-:Y:S02]  /*1310*/  VIADD R83, R46, 0x10 ;  /* 0x000000102e537836 */ /* 0x000fe40000000000 */
[C---:B------:R-:W-:Y:S01]  /*1320*/  VIADD R46, R82.reuse, 0x10 ;  /* 0x00000010522e7836 */ /* 0x040fe20000000000 */
[----:B0-----:R-:W-:Y:S02]  /*1330*/  ISETP.GE.OR P2, PT, R82, UR8, P2 ;  /* 0x0000000852007c0c */ /* 0x001fe40009746670 */
[----:B----4-:R-:W0:Y:S01]  /*1340*/  @P0 LDC.64 R44, c[0x0][0x380] ;  /* 0x0000e000ff2c0b82 */ /* 0x010e220000000a00 */
[----:B------:R-:W-:Y:S01]  /*1350*/  ISETP.GE.AND P1, PT, R83, UR15, PT ;  /* 0x0000000f53007c0c */ /* 0x000fe2000bf26270 */
[----:B-1----:R-:W-:-:S03]  /*1360*/  @P4 IMAD.WIDE R52, R49, 0x4, R52 ;  /* 0x0000000431344825 */ /* 0x002fc600078e0234 */
[----:B------:R-:W-:-:S03]  /*1370*/  ISETP.LT.AND P6, PT, R46, UR8, !P1 ;  /* 0x000000082e007c0c */ /* 0x000fc6000cfc1270 */
[----:B------:R1:W2:Y:S03]  /*1380*/  @P4 LDG.E R53, desc[UR12][R52.64] ;  /* 0x0000000c34354981 */ /* 0x0002a6000c1e1900 */
[----:B------:R-:W4:Y:S08]  /*1390*/  @!P2 LDC.64 R46, c[0x0][0x388] ;  /* 0x0000e200ff2eab82 */ /* 0x000f300000000a00 */
[----:B------:R-:W1:Y:S01]  /*13a0*/  @P6 LDC.64 R48, c[0x0][0x388] ;  /* 0x0000e200ff306b82 */ /* 0x000e620000000a00 */
[----:B------:R-:W-:-:S02]  /*13b0*/  @!P2 IMAD R91, R91, UR8, R82 ;  /* 0x000000085b5bac24 */ /* 0x000fc4000f8e0252 */
[----:B---3--:R-:W-:-:S04]  /*13c0*/  @P5 IMAD.WIDE R50, R93, 0x4, R50 ;  /* 0x000000045d325825 */ /* 0x008fc800078e0232 */
[----:B0-----:R-:W-:Y:S02]  /*13d0*/  @P0 IMAD.WIDE R44, R89, 0x4, R44 ;  /* 0x00000004592c0825 */ /* 0x001fe400078e022c */
[----:B------:R-:W3:Y:S02]  /*13e0*/  @P5 LDG.E R51, desc[UR12][R50.64] ;  /* 0x0000000c32335981 */ /* 0x000ee4000c1e1900 */
[----:B------:R-:W-:Y:S02]  /*13f0*/  @P6 IMAD R89, R83, UR8, R82 ;  /* 0x0000000853596c24 */ /* 0x000fe4000f8e0252 */
[----:B------:R0:W3:Y:S01]  /*1400*/  @P0 LDG.E R45, desc[UR12][R44.64] ;  /* 0x0000000c2c2d0981 */ /* 0x0000e2000c1e1900 */
[----:B----4-:R-:W-:-:S06]  /*1410*/  @!P2 IMAD.WIDE R46, R91, 0x4, R46 ;  /* 0x000000045b2ea825 */ /* 0x010fcc00078e022e */
[----:B------:R4:W3:Y:S01]  /*1420*/  @!P2 LDG.E R46, desc[UR12][R46.64] ;  /* 0x0000000c2e2ea981 */ /* 0x0008e2000c1e1900 */
[----:B-1----:R-:W-:-:S05]  /*1430*/  @P6 IMAD.WIDE R48, R89, 0x4, R48 ;  /* 0x0000000459306825 */ /* 0x002fca00078e0230 */
[----:B------:R1:W3:Y:S01]  /*1440*/  @P6 LDG.E R88, desc[UR12][R48.64+0x40] ;  /* 0x0000400c30586981 */ /* 0x0002e2000c1e1900 */
[----:B------:R-:W-:Y:S01]  /*1450*/  @!P2 IADD3 R52, PT, PT, R80, 0x4000, RZ ;  /* 0x000040005034a810 */ /* 0x000fe20007ffe0ff */
[----:B0-----:R-:W-:Y:S02]  /*1460*/  VIADD R44, R82, 0x20 ;  /* 0x00000020522c7836 */ /* 0x001fe40000000000 */
[----:B------:R-:W-:Y:S01]  /*1470*/  @P2 VIADD R80, R80, 0x4000 ;  /* 0x0000400050502836 */ /* 0x000fe20000000000 */
[C---:B------:R-:W-:Y:S01]  /*1480*/  @!P2 LEA R52, R85.reuse, R52, 0x18 ;  /* 0x000000345534a211 */ /* 0x040fe200078ec0ff */
[----:B------:R-:W-:Y:S03]  /*1490*/  @!P3 STS [R86+0x1000], RZ ;  /* 0x001000ff5600b388 */ /* 0x000fe60000000800 */
[----:B------:R-:W-:Y:S01]  /*14a0*/  @P2 LEA R80, R85, R80, 0x18 ;  /* 0x0000005055502211 */ /* 0x000fe200078ec0ff */
[----:B------:R-:W-:Y:S01]  /*14b0*/  IMAD.U32 R85, RZ, RZ, UR7 ;  /* 0x00000007ff557e24 */ /* 0x000fe2000f8e00ff */
[----:B------:R-:W-:-:S02]  /*14c0*/  @!P2 LEA R52, R87, R52, 0x9 ;  /* 0x000000345734a211 */ /* 0x000fc400078e48ff */
[----:B----4-:R-:W-:Y:S01]  /*14d0*/  MOV R47, UR7 ;  /* 0x00000007002f7c02 */ /* 0x010fe20008000f00 */
[----:B------:R-:W-:Y:S02]  /*14e0*/  @P2 IMAD R80, R87, 0x200, R80 ;  /* 0x0000020057502824 */ /* 0x000fe400078e0250 */
[----:B------:R-:W-:Y:S01]  /*14f0*/  @!P2 IMAD R85, R85, 0x2000, R52 ;  /* 0x000020005555a824 */ /* 0x000fe200078e0234 */
[----:B------:R-:W-:Y:S01]  /*1500*/  @!P4 STS [R86+0x1400], RZ ;  /* 0x001400ff5600c388 */ /* 0x000fe20000000800 */
[----:B------:R-:W-:Y:S02]  /*1510*/  @P2 IMAD R47, R47, 0x2000, R80 ;  /* 0x000020002f2f2824 */ /* 0x000fe400078e0250 */
[----:B------:R-:W-:Y:S01]  /*1520*/  @!P2 IMAD R85, R84, 0x4, R85 ;  /* 0x000000045455a824 */ /* 0x000fe200078e0255 */
[----:B------:R-:W-:Y:S04]  /*1530*/  @!P5 STS [R86+0x1800], RZ ;  /* 0x001800ff5600d388 */ /* 0x000fe80000000800 */
[----:B------:R-:W-:Y:S01]  /*1540*/  @!P0 STS [R86+0x1c00], RZ ;  /* 0x001c00ff56008388 */ /* 0x000fe20000000800 */
[----:B-1----:R-:W-:-:S03]  /*1550*/  IADD3 R48, PT, PT, R82, 0x50, RZ ;  /* 0x0000005052307810 */ /* 0x002fc60007ffe0ff */
[----:B-----5:R0:W-:Y:S01]  /*1560*/  @P3 STS [R86+0x1000], R81 ;  /* 0x0010005156003388 */ /* 0x0201e20000000800 */
[----:B------:R-:W-:Y:S01]  /*1570*/  ISETP.LT.AND P3, PT, R44, UR8, !P1 ;  /* 0x000000082c007c0c */ /* 0x000fe2000cf61270 */
[----:B------:R-:W-:-:S12]  /*1580*/  VIADD R44, R82, 0x30 ;  /* 0x00000030522c7836 */ /* 0x000fd80000000000 */
[----:B0-----:R-:W0:Y:S01]  /*1590*/  @P3 LDC.64 R80, c[0x0][0x388] ;  /* 0x0000e200ff503b82 */ /* 0x001e220000000a00 */
[----:B--2---:R1:W-:Y:S01]  /*15a0*/  @P4 STS [R86+0x1400], R53 ;  /* 0x0014003556004388 */ /* 0x0043e20000000800 */
[----:B------:R-:W-:Y:S01]  /*15b0*/  ISETP.LT.AND P4, PT, R44, UR8, !P1 ;  /* 0x000000082c007c0c */ /* 0x000fe2000cf81270 */
[----:B------:R-:W-:-:S12]  /*15c0*/  VIADD R44, R82, 0x40 ;  /* 0x00000040522c7836 */ /* 0x000fd80000000000 */
[----:B-1----:R-:W1:Y:S01]  /*15d0*/  @P4 LDC.64 R52, c[0x0][0x388] ;  /* 0x0000e200ff344b82 */ /* 0x002e620000000a00 */
[----:B---3--:R-:W-:Y:S01]  /*15e0*/  @P5 STS [R86+0x1800], R51 ;  /* 0x0018003356005388 */ /* 0x008fe20000000800 */
[----:B------:R-:W-:-:S03]  /*15f0*/  ISETP.LT.AND P5, PT, R44, UR8, !P1 ;  /* 0x000000082c007c0c */ /* 0x000fc6000cfa1270 */
[----:B------:R2:W-:Y:S01]  /*1600*/  @P0 STS [R86+0x1c00], R45 ;  /* 0x001c002d56000388 */ /* 0x0005e20000000800 */
[----:B------:R-:W-:-:S03]  /*1610*/  VIADD R44, R82, 0x60 ;  /* 0x00000060522c7836 */ /* 0x000fc60000000000 */
[----:B------:R3:W-:Y:S01]  /*1620*/  @!P2 STS [R85], R46 ;  /* 0x0000002e5500a388 */ /* 0x0007e20000000800 */
[----:B--2---:R-:W-:Y:S01]  /*1630*/  VIADD R45, R82, 0x70 ;  /* 0x00000070522d7836 */ /* 0x004fe20000000000 */
[----:B------:R-:W-:-:S04]  /*1640*/  ISETP.LT.AND P0, PT, R48, UR8, !P1 ;  /* 0x0000000830007c0c */ /* 0x000fc8000cf01270 */
[----:B------:R-:W2:Y:S01]  /*1650*/  @P5 LDC.64 R50, c[0x0][0x388] ;  /* 0x0000e200ff325b82 */ /* 0x000ea20000000a00 */
[----:B------:R-:W-:-:S05]  /*1660*/  @P2 IMAD R85, R84, 0x4, R47 ;  /* 0x0000000454552824 */ /* 0x000fca00078e022f */
[----:B------:R4:W-:Y:S03]  /*1670*/  @!P6 STS [R85+0x40], RZ ;  /* 0x000040ff5500e388 */ /* 0x0009e60000000800 */
[----:B------:R-:W5:Y:S01]  /*1680*/  @P0 LDC.64 R48, c[0x0][0x388] ;  /* 0x0000e200ff300b82 */ /* 0x000f620000000a00 */
[----:B------:R4:W-:Y:S01]  /*1690*/  @P6 STS [R85+0x40], R88 ;  /* 0x0000405855006388 */ /* 0x0009e20000000800 */
[----:B------:R-:W-:Y:S02]  /*16a0*/  ISETP.LT.AND P6, PT, R44, UR8, !P1 ;  /* 0x000000082c007c0c */ /* 0x000fe4000cfc1270 */
[----:B------:R-:W-:Y:S01]  /*16b0*/  ISETP.LT.AND P1, PT, R45, UR8, !P1 ;  /* 0x000000082d007c0c */ /* 0x000fe2000cf21270 */
[----:B------:R-:W-:-:S04]  /*16c0*/  @P3 IMAD R45, R83, UR8, R82 ;  /* 0x00000008532d3c24 */ /* 0x000fc8000f8e0252 */
[----:B0-----:R-:W-:-:S06]  /*16d0*/  @P3 IMAD.WIDE R80, R45, 0x4, R80 ;  /* 0x000000042d503825 */ /* 0x001fcc00078e0250 */
[----:B---3--:R-:W0:Y:S01]  /*16e0*/  @P6 LDC.64 R46, c[0x0][0x388] ;  /* 0x0000e200ff2e6b82 */ /* 0x008e220000000a00 */
[----:B------:R-:W-:Y:S01]  /*16f0*/  @P4 IMAD R87, R83, UR8, R82 ;  /* 0x0000000853574c24 */ /* 0x000fe2000f8e0252 */
[----:B------:R-:W3:Y:S06]  /*1700*/  @P3 LDG.E R80, desc[UR12][R80.64+0x80] ;  /* 0x0000800c50503981 */ /* 0x000eec000c1e1900 */
[----:B------:R-:W4:Y:S01]  /*1710*/  @P1 LDC.64 R44, c[0x0][0x388] ;  /* 0x0000e200ff2c1b82 */ /* 0x000f220000000a00 */
[----:B-1----:R-:W-:-:S04]  /*1720*/  @P4 IMAD.WIDE R52, R87, 0x4, R52 ;  /* 0x0000000457344825 */ /* 0x002fc800078e0234 */
[C-C-:B------:R-:W-:Y:S02]  /*1730*/  @P5 IMAD R87, R83.reuse, UR8, R82.reuse ;  /* 0x0000000853575c24 */ /* 0x140fe4000f8e0252 */
[----:B------:R-:W-:Y:S01]  /*1740*/  @P0 IMAD R89, R83, UR8, R82 ;  /* 0x0000000853590c24 */ /* 0x000fe2000f8e0252 */
[----:B------:R-:W3:Y:S01]  /*1750*/  @P4 LDG.E R52, desc[UR12][R52.64+0xc0] ;  /* 0x0000c00c34344981 */ /* 0x000ee2000c1e1900 */
[----:B--2---:R-:W-:-:S04]  /*1760*/  @P5 IMAD.WIDE R50, R87, 0x4, R50 ;  /* 0x0000000457325825 */ /* 0x004fc800078e0232 */
[C-C-:B------:R-:W-:Y:S02]  /*1770*/  @P6 IMAD R87, R83.reuse, UR8, R82.reuse ;  /* 0x0000000853576c24 */ /* 0x140fe4000f8e0252 */
[----:B------:R-:W-:Y:S01]  /*1780*/  @P1 IMAD R83, R83, UR8, R82 ;  /* 0x0000000853531c24 */ /* 0x000fe2000f8e0252 */
[----:B------:R-:W2:Y:S01]  /*1790*/  @P5 LDG.E R50, desc[UR12][R50.64+0x100] ;  /* 0x0001000c32325981 */ /* 0x000ea2000c1e1900 */
[----:B-----5:R-:W-:-:S04]  /*17a0*/  @P0 IMAD.WIDE R48, R89, 0x4, R48 ;  /* 0x0000000459300825 */ /* 0x020fc800078e0230 */
[----:B0-----:R-:W-:Y:S02]  /*17b0*/  @P6 IMAD.WIDE R46, R87, 0x4, R46 ;  /* 0x00000004572e6825 */ /* 0x001fe400078e022e */
[----:B------:R-:W5:Y:S02]  /*17c0*/  @P0 LDG.E R48, desc[UR12][R48.64+0x140] ;  /* 0x0001400c30300981 */ /* 0x000f64000c1e1900 */
[----:B----4-:R-:W-:Y:S02]  /*17d0*/  @P1 IMAD.WIDE R44, R83, 0x4, R44 ;  /* 0x00000004532c1825 */ /* 0x010fe400078e022c */
[----:B------:R-:W4:Y:S04]  /*17e0*/  @P6 LDG.E R46, desc[UR12][R46.64+0x180] ;  /* 0x0001800c2e2e6981 */ /* 0x000f28000c1e1900 */
[----:B------:R-:W4:Y:S04]  /*17f0*/  @P1 LDG.E R44, desc[UR12][R44.64+0x1c0] ;  /* 0x0001c00c2c2c1981 */ /* 0x000f28000c1e1900 */
[----:B------:R0:W-:Y:S04]  /*1800*/  @!P3 STS [R85+0x80], RZ ;  /* 0x000080ff5500b388 */ /* 0x0001e80000000800 */
[----:B------:R0:W-:Y:S04]  /*1810*/  @!P4 STS [R85+0xc0], RZ ;  /* 0x0000c0ff5500c388 */ /* 0x0001e80000000800 */
[----:B------:R0:W-:Y:S04]  /*1820*/  @!P5 STS [R85+0x100], RZ ;  /* 0x000100ff5500d388 */ /* 0x0001e80000000800 */
[----:B------:R0:W-:Y:S04]  /*1830*/  @!P0 STS [R85+0x140], RZ ;  /* 0x000140ff55008388 */ /* 0x0001e80000000800 */
[----:B------:R0:W-:Y:S04]  /*1840*/  @!P6 STS [R85+0x180], RZ ;  /* 0x000180ff5500e388 */ /* 0x0001e80000000800 */
[----:B------:R0:W-:Y:S04]  /*1850*/  @!P1 STS [R85+0x1c0], RZ ;  /* 0x0001c0ff55009388 */ /* 0x0001e80000000800 */
[----:B------:R0:W-:Y:S04]  /*1860*/  @P2 STS [R85], RZ ;  /* 0x000000ff55002388 */ /* 0x0001e80000000800 */
[----:B---3--:R0:W-:Y:S04]  /*1870*/  @P3 STS [R85+0x80], R80 ;  /* 0x0000805055003388 */ /* 0x0081e80000000800 */
[----:B------:R0:W-:Y:S04]  /*1880*/  @P4 STS [R85+0xc0], R52 ;  /* 0x0000c03455004388 */ /* 0x0001e80000000800 */
[----:B--2---:R0:W-:Y:S04]  /*1890*/  @P5 STS [R85+0x100], R50 ;  /* 0x0001003255005388 */ /* 0x0041e80000000800 */
[----:B-----5:R0:W-:Y:S04]  /*18a0*/  @P0 STS [R85+0x140], R48 ;  /* 0x0001403055000388 */ /* 0x0201e80000000800 */
[----:B----4-:R0:W-:Y:S04]  /*18b0*/  @P6 STS [R85+0x180], R46 ;  /* 0x0001802e55006388 */ /* 0x0101e80000000800 */
[----:B------:R0:W-:Y:S02]  /*18c0*/  @P1 STS [R85+0x1c0], R44 ;  /* 0x0001c02c55001388 */ /* 0x0001e40000000800 */
.L_x_1:
[----:B------:R-:W-:Y:S01]  /*18d0*/  LEA R82, R78, R79, 0xd ;  /* 0x0000004f4e527211 */ /* 0x000fe200078e68ff */
[----:B------:R-:W-:Y:S01]  /*18e0*/  VIADD R77, R77, 0x1000 ;  /* 0x000010004d4d7836 */ /* 0x000fe20000000000 */
[----:B------:R-:W-:Y:S01]  /*18f0*/  UMOV UR8, UR5 ;  /* 0x0000000500087c82 */ /* 0x000fe20008000000 */
[----:B------:R-:W-:-:S05]  /*1900*/  UMOV UR5, 0x100 ;  /* 0x0000010000057882 */ /* 0x000fca0000000000 */
.L_x_2:
[----:B------:R-:W-:Y:S04]  /*1910*/  LDS R45, [R77+-0x1000] ;  /* 0xfff000004d2d7984 */ /* 0x000fe80000000800 */
[----:B------:R-:W1:Y:S04]  /*1920*/  LDS R47, [R82+UR5+-0x100] ;  /* 0xffff0005522f7984 */ /* 0x000e680008000800 */
[----:B0-----:R-:W0:Y:S04]  /*1930*/  LDS R44, [R82+UR5+-0xc0] ;  /* 0xffff4005522c7984 */ /* 0x001e280008000800 */
[----:B------:R-:W2:Y:S04]  /*1940*/  LDS R49, [R82+UR5+-0x80] ;  /* 0xffff800552317984 */ /* 0x000ea80008000800 */
[----:B------:R-:W3:Y:S04]  /*1950*/  LDS R46, [R82+UR5+-0x40] ;  /* 0xffffc005522e7984 */ /* 0x000ee80008000800 */
[----:B------:R-:W4:Y:S04]  /*1960*/  LDS R51, [R82+UR5] ;  /* 0x0000000552337984 */ /* 0x000f280008000800 */
[----:B------:R-:W5:Y:S04]  /*1970*/  LDS R48, [R82+UR5+0x40] ;  /* 0x0000400552307984 */ /* 0x000f680008000800 */
[----:B------:R-:W5:Y:S04]  /*1980*/  LDS R53, [R82+UR5+0x80] ;  /* 0x0000800552357984 */ /* 0x000f680008000800 */
[----:B------:R-:W5:Y:S01]  /*1990*/  LDS R50, [R82+UR5+0xc0] ;  /* 0x0000c00552327984 */ /* 0x000f620008000800 */
[----:B------:R-:W-:-:S03]  /*19a0*/  UIADD3 UR5, UPT, UPT, UR5, 0x200, URZ ;  /* 0x0000020005057890 */ /* 0x000fc6000fffe0ff */
[----:B------:R-:W5:Y:S01]  /*19b0*/  LDS R52, [R77+-0xc00] ;  /* 0xfff400004d347984 */ /* 0x000f620000000800 */
[----:B------:R-:W-:-:S03]  /*19c0*/  UISETP.NE.AND UP0, UPT, UR5, 0x2100, UPT ;  /* 0x000021000500788c */ /* 0x000fc6000bf05270 */
[----:B------:R-:W5:Y:S01]  /*19d0*/  LDS R78, [R77+-0x800] ;  /* 0xfff800004d4e7984 */ /* 0x000f620000000800 */
[----:B-1----:R-:W-:-:S03]  /*19e0*/  FFMA R76, R45, R47, R76 ;  /* 0x0000002f2d4c7223 */ /* 0x002fc6000000004c */
[----:B------:R-:W1:Y:S01]  /*19f0*/  LDS R79, [R77+-0x400] ;  /* 0xfffc00004d4f7984 */ /* 0x000e620000000800 */
[----:B0-----:R-:W-:-:S03]  /*1a00*/  FFMA R75, R45, R44, R75 ;  /* 0x0000002c2d4b7223 */ /* 0x001fc6000000004b */
[----:B------:R-:W0:Y:S01]  /*1a10*/  LDS R80, [R77] ;  /* 0x000000004d507984 */ /* 0x000e220000000800 */
[----:B--2---:R-:W-:-:S03]  /*1a20*/  FFMA R74, R45, R49, R74 ;  /* 0x000000312d4a7223 */ /* 0x004fc6000000004a */
[----:B------:R-:W2:Y:S01]  /*1a30*/  LDS R81, [R77+0x400] ;  /* 0x000400004d517984 */ /* 0x000ea20000000800 */
[C---:B---3--:R-:W-:Y:S01]  /*1a40*/  FFMA R73, R45.reuse, R46, R73 ;  /* 0x0000002e2d497223 */ /* 0x048fe20000000049 */
[C---:B----4-:R-:W-:Y:S01]  /*1a50*/  FFMA R72, R45.reuse, R51, R72 ;  /* 0x000000332d487223 */ /* 0x050fe20000000048 */
[C---:B-----5:R-:W-:Y:S01]  /*1a60*/  FFMA R71, R45.reuse, R48, R71 ;  /* 0x000000302d477223 */ /* 0x060fe20000000047 */
[C---:B------:R-:W-:Y:S01]  /*1a70*/  FFMA R70, R45.reuse, R53, R70 ;  /* 0x000000352d467223 */ /* 0x040fe20000000046 */
[----:B------:R-:W-:Y:S02]  /*1a80*/  FFMA R69, R45, R50, R69 ;  /* 0x000000322d457223 */ /* 0x000fe40000000045 */
[----:B------:R-:W3:Y:S01]  /*1a90*/  LDS R45, [R77+0x800] ;  /* 0x000800004d2d7984 */ /* 0x000ee20000000800 */
[-C--:B------:R-:W-:Y:S01]  /*1aa0*/  FFMA R68, R47, R52.reuse, R68 ;  /* 0x000000342f447223 */ /* 0x080fe20000000044 */
[-C--:B------:R-:W-:Y:S01]  /*1ab0*/  FFMA R67, R44, R52.reuse, R67 ;  /* 0x000000342c437223 */ /* 0x080fe20000000043 */
[-C--:B------:R-:W-:Y:S01]  /*1ac0*/  FFMA R66, R49, R52.reuse, R66 ;  /* 0x0000003431427223 */ /* 0x080fe20000000042 */
[-C--:B------:R-:W-:Y:S01]  /*1ad0*/  FFMA R65, R46, R52.reuse, R65 ;  /* 0x000000342e417223 */ /* 0x080fe20000000041 */
[-C--:B------:R-:W-:Y:S01]  /*1ae0*/  FFMA R64, R51, R52.reuse, R64 ;  /* 0x0000003433407223 */ /* 0x080fe20000000040 */
[-C--:B------:R-:W-:Y:S01]  /*1af0*/  FFMA R63, R48, R52.reuse, R63 ;  /* 0x00000034303f7223 */ /* 0x080fe2000000003f */
[-C--:B------:R-:W-:Y:S01]  /*1b00*/  FFMA R62, R53, R52.reuse, R62 ;  /* 0x00000034353e7223 */ /* 0x080fe2000000003e */
[----:B------:R-:W-:Y:S01]  /*1b10*/  FFMA R61, R50, R52, R61 ;  /* 0x00000034323d7223 */ /* 0x000fe2000000003d */
[-C--:B------:R-:W-:Y:S01]  /*1b20*/  FFMA R60, R47, R78.reuse, R60 ;  /* 0x0000004e2f3c7223 */ /* 0x080fe2000000003c */
[----:B------:R-:W4:Y:S01]  /*1b30*/  LDS R52, [R77+0xc00] ;  /* 0x000c00004d347984 */ /* 0x000f220000000800 */
[-C--:B------:R-:W-:Y:S01]  /*1b40*/  FFMA R59, R44, R78.reuse, R59 ;  /* 0x0000004e2c3b7223 */ /* 0x080fe2000000003b */
[-C--:B------:R-:W-:Y:S01]  /*1b50*/  FFMA R58, R49, R78.reuse, R58 ;  /* 0x0000004e313a7223 */ /* 0x080fe2000000003a */
[-C--:B------:R-:W-:Y:S01]  /*1b60*/  FFMA R57, R46, R78.reuse, R57 ;  /* 0x0000004e2e397223 */ /* 0x080fe20000000039 */
[-C--:B------:R-:W-:Y:S01]  /*1b70*/  FFMA R56, R51, R78.reuse, R56 ;  /* 0x0000004e33387223 */ /* 0x080fe20000000038 */
[-C--:B------:R-:W-:Y:S01]  /*1b80*/  FFMA R55, R48, R78.reuse, R55 ;  /* 0x0000004e30377223 */ /* 0x080fe20000000037 */
[-C--:B------:R-:W-:Y:S01]  /*1b90*/  FFMA R54, R53, R78.reuse, R54 ;  /* 0x0000004e35367223 */ /* 0x080fe20000000036 */
[----:B------:R-:W-:Y:S01]  /*1ba0*/  FFMA R43, R50, R78, R43 ;  /* 0x0000004e322b7223 */ /* 0x000fe2000000002b */
[-C--:B-1----:R-:W-:Y:S01]  /*1bb0*/  FFMA R42, R47, R79.reuse, R42 ;  /* 0x0000004f2f2a7223 */ /* 0x082fe2000000002a */
[-C--:B------:R-:W-:Y:S01]  /*1bc0*/  FFMA R41, R44, R79.reuse, R41 ;  /* 0x0000004f2c297223 */ /* 0x080fe20000000029 */
[-C--:B------:R-:W-:Y:S01]  /*1bd0*/  FFMA R40, R49, R79.reuse, R40 ;  /* 0x0000004f31287223 */ /* 0x080fe20000000028 */
[-C--:B------:R-:W-:Y:S01]  /*1be0*/  FFMA R39, R46, R79.reuse, R39 ;  /* 0x0000004f2e277223 */ /* 0x080fe20000000027 */
[-C--:B------:R-:W-:Y:S01]  /*1bf0*/  FFMA R38, R51, R79.reuse, R38 ;  /* 0x0000004f33267223 */ /* 0x080fe20000000026 */
[-C--:B------:R-:W-:Y:S01]  /*1c00*/  FFMA R37, R48, R79.reuse, R37 ;  /* 0x0000004f30257223 */ /* 0x080fe20000000025 */
[-C--:B------:R-:W-:Y:S01]  /*1c10*/  FFMA R36, R53, R79.reuse, R36 ;  /* 0x0000004f35247223 */ /* 0x080fe20000000024 */
[----:B------:R-:W-:Y:S01]  /*1c20*/  FFMA R35, R50, R79, R35 ;  /* 0x0000004f32237223 */ /* 0x000fe20000000023 */
[-C--:B0-----:R-:W-:Y:S01]  /*1c30*/  FFMA R34, R47, R80.reuse, R34 ;  /* 0x000000502f227223 */ /* 0x081fe20000000022 */
[-C--:B------:R-:W-:Y:S01]  /*1c40*/  FFMA R33, R44, R80.reuse, R33 ;  /* 0x000000502c217223 */ /* 0x080fe20000000021 */
[-C--:B------:R-:W-:Y:S01]  /*1c50*/  FFMA R32, R49, R80.reuse, R32 ;  /* 0x0000005031207223 */ /* 0x080fe20000000020 */
[-C--:B------:R-:W-:Y:S01]  /*1c60*/  FFMA R31, R46, R80.reuse, R31 ;  /* 0x000000502e1f7223 */ /* 0x080fe2000000001f */
[-C--:B------:R-:W-:Y:S01]  /*1c70*/  FFMA R30, R51, R80.reuse, R30 ;  /* 0x00000050331e7223 */ /* 0x080fe2000000001e */
[-C--:B------:R-:W-:Y:S01]  /*1c80*/  FFMA R29, R48, R80.reuse, R29 ;  /* 0x00000050301d7223 */ /* 0x080fe2000000001d */
[-C--:B------:R-:W-:Y:S01]  /*1c90*/  FFMA R28, R53, R80.reuse, R28 ;  /* 0x00000050351c7223 */ /* 0x080fe2000000001c */
[----:B------:R-:W-:Y:S01]  /*1ca0*/  FFMA R27, R50, R80, R27 ;  /* 0x00000050321b7223 */ /* 0x000fe2000000001b */
[-C--:B--2---:R-:W-:Y:S01]  /*1cb0*/  FFMA R26, R47, R81.reuse, R26 ;  /* 0x000000512f1a7223 */ /* 0x084fe2000000001a */
[-C--:B------:R-:W-:Y:S01]  /*1cc0*/  FFMA R25, R44, R81.reuse, R25 ;  /* 0x000000512c197223 */ /* 0x080fe20000000019 */
[-C--:B------:R-:W-:Y:S01]  /*1cd0*/  FFMA R24, R49, R81.reuse, R24 ;  /* 0x0000005131187223 */ /* 0x080fe20000000018 */
[-C--:B------:R-:W-:Y:S01]  /*1ce0*/  FFMA R23, R46, R81.reuse, R23 ;  /* 0x000000512e177223 */ /* 0x080fe20000000017 */
[-C--:B------:R-:W-:Y:S01]  /*1cf0*/  FFMA R22, R51, R81.reuse, R22 ;  /* 0x0000005133167223 */ /* 0x080fe20000000016 */
[-C--:B------:R-:W-:Y:S01]  /*1d00*/  FFMA R21, R48, R81.reuse, R21 ;  /* 0x0000005130157223 */ /* 0x080fe20000000015 */
[-C--:B------:R-:W-:Y:S01]  /*1d10*/  FFMA R20, R53, R81.reuse, R20 ;  /* 0x0000005135147223 */ /* 0x080fe20000000014 */
[----:B------:R-:W-:Y:S01]  /*1d20*/  FFMA R19, R50, R81, R19 ;  /* 0x0000005132137223 */ /* 0x000fe20000000013 */
[-C--:B---3--:R-:W-:Y:S01]  /*1d30*/  FFMA R18, R47, R45.reuse, R18 ;  /* 0x0000002d2f127223 */ /* 0x088fe20000000012 */
[-C--:B------:R-:W-:Y:S01]  /*1d40*/  FFMA R17, R44, R45.reuse, R17 ;  /* 0x0000002d2c117223 */ /* 0x080fe20000000011 */
[-C--:B------:R-:W-:Y:S01]  /*1d50*/  FFMA R16, R49, R45.reuse, R16 ;  /* 0x0000002d31107223 */ /* 0x080fe20000000010 */
[-C--:B------:R-:W-:Y:S01]  /*1d60*/  FFMA R15, R46, R45.reuse, R15 ;  /* 0x0000002d2e0f7223 */ /* 0x080fe2000000000f */
[-C--:B------:R-:W-:Y:S01]  /*1d70*/  FFMA R14, R51, R45.reuse, R14 ;  /* 0x0000002d330e7223 */ /* 0x080fe2000000000e */
[-C--:B------:R-:W-:Y:S01]  /*1d80*/  FFMA R13, R48, R45.reuse, R13 ;  /* 0x0000002d300d7223 */ /* 0x080fe2000000000d */
[-C--:B------:R-:W-:Y:S01]  /*1d90*/  FFMA R12, R53, R45.reuse, R12 ;  /* 0x0000002d350c7223 */ /* 0x080fe2000000000c */
[----:B------:R-:W-:Y:S01]  /*1da0*/  FFMA R11, R50, R45, R11 ;  /* 0x0000002d320b7223 */ /* 0x000fe2000000000b */
[-C--:B----4-:R-:W-:Y:S01]  /*1db0*/  FFMA R10, R47, R52.reuse, R10 ;  /* 0x000000342f0a7223 */ /* 0x090fe2000000000a */
[-C--:B------:R-:W-:Y:S01]  /*1dc0*/  FFMA R9, R44, R52.reuse, R9 ;  /* 0x000000342c097223 */ /* 0x080fe20000000009 */
[-C--:B------:R-:W-:Y:S01]  /*1dd0*/  FFMA R8, R49, R52.reuse, R8 ;  /* 0x0000003431087223 */ /* 0x080fe20000000008 */
[-C--:B------:R-:W-:Y:S01]  /*1de0*/  FFMA R7, R46, R52.reuse, R7 ;  /* 0x000000342e077223 */ /* 0x080fe20000000007 */
[-C--:B------:R-:W-:Y:S01]  /*1df0*/  FFMA R6, R51, R52.reuse, R6 ;  /* 0x0000003433067223 */ /* 0x080fe20000000006 */
[-C--:B------:R-:W-:Y:S01]  /*1e00*/  FFMA R5, R48, R52.reuse, R5 ;  /* 0x0000003430057223 */ /* 0x080fe20000000005 */
[-C--:B------:R-:W-:Y:S01]  /*1e10*/  FFMA R4, R53, R52.reuse, R4 ;  /* 0x0000003435047223 */ /* 0x080fe20000000004 */
[----:B------:R-:W-:Y:S01]  /*1e20*/  FFMA R3, R50, R52, R3 ;  /* 0x0000003432037223 */ /* 0x000fe20000000003 */
[----:B------:R-:W-:Y:S01]  /*1e30*/  VIADD R77, R77, 0x4 ;  /* 0x000000044d4d7836 */ /* 0x000fe20000000000 */
[----:B------:R-:W-:Y:S06]  /*1e40*/  BRA.U UP0, `(.L_x_2) ;  /* 0xfffffff900b07547 */ /* 0x000fec000b83ffff */
[----:B------:R-:W-:Y:S01]  /*1e50*/  BAR.SYNC.DEFER_BLOCKING 0x0 ;  /* 0x0000000000007b1d */ /* 0x000fe20000010000 */
[----:B------:R-:W-:-:S04]  /*1e60*/  UIADD3 UR4, UPT, UPT, UR4, 0x1, URZ ;  /* 0x0000000104047890 */ /* 0x000fc8000fffe0ff */
[----:B------:R-:W-:Y:S01]  /*1e70*/  UISETP.NE.AND UP0, UPT, UR4, UR6, UPT ;  /* 0x000000060400728c */ /* 0x000fe2000bf05270 */
[----:B------:R-:W-:Y:S01]  /*1e80*/  UMOV UR5, UR7 ;  /* 0x0000000700057c82 */ /* 0x000fe20008000000 */
[----:B------:R-:W-:-:S07]  /*1e90*/  UMOV UR7, UR8 ;  /* 0x0000000800077c82 */ /* 0x000fce0008000000 */
[----:B------:R-:W-:Y:S05]  /*1ea0*/  BRA.U UP0, `(.L_x_3) ;  /* 0xffffffed00407547 */ /* 0x000fea000b83ffff */
.L_x_0:
[----:B------:R-:W0:Y:S01]  /*1eb0*/  S2R R79, SR_CTAID.X ;  /* 0x00000000004f7919 */ /* 0x000e220000002500 */
[----:B------:R-:W1:Y:S01]  /*1ec0*/  LDC R78, c[0x0][0x3a0] ;  /* 0x0000e800ff4e7b82 */ /* 0x000e620000000800 */
[----:B------:R-:W2:Y:S01]  /*1ed0*/  LDCU UR4, c[0x0][0x398] ;  /* 0x00007300ff0477ac */ /* 0x000ea20008000800 */
[----:B------:R-:W3:Y:S06]  /*1ee0*/  S2R R47, SR_CTAID.Y ;  /* 0x00000000002f7919 */ /* 0x000eec0000002600 */
[----:B------:R-:W4:Y:S01]  /*1ef0*/  LDC.64 R44, c[0x0][0x390] ;  /* 0x0000e400ff2c7b82 */ /* 0x000f220000000a00 */
[----:B0-----:R-:W-:-:S02]  /*1f00*/  IMAD R79, R79, 0x80, R2 ;  /* 0x000000804f4f7824 */ /* 0x001fc400078e0202 */
[----:B---3--:R-:W-:-:S03]  /*1f10*/  IMAD R0, R47, 0x80, R0 ;  /* 0x000000802f007824 */ /* 0x008fc600078e0200 */
[C---:B------:R-:W-:Y:S01]  /*1f20*/  IADD3 R49, PT, PT, R79.reuse, 0x10, RZ ;  /* 0x000000104f317810 */ /* 0x040fe20007ffe0ff */
[C---:B------:R-:W-:Y:S01]  /*1f30*/  VIADD R47, R79.reuse, 0x20 ;  /* 0x000000204f2f7836 */ /* 0x040fe20000000000 */
[-C--:B-1----:R-:W-:Y:S01]  /*1f40*/  ISETP.GE.AND P4, PT, R79, R78.reuse, PT ;  /* 0x0000004e4f00720c */ /* 0x082fe20003f86270 */
[CC--:B------:R-:W-:Y:S01]  /*1f50*/  IMAD R81, R0.reuse, R78.reuse, R79 ;  /* 0x0000004e00517224 */ /* 0x0c0fe200078e024f */
[-C--:B------:R-:W-:Y:S01]  /*1f60*/  ISETP.GE.AND P1, PT, R49, R78.reuse, PT ;  /* 0x0000004e3100720c */ /* 0x080fe20003f26270 */
[C---:B------:R-:W-:Y:S01]  /*1f70*/  VIADD R49, R79.reuse, 0x30 ;  /* 0x000000304f317836 */ /* 0x040fe20000000000 */
[C---:B--2---:R-:W-:Y:S01]  /*1f80*/  ISETP.LT.AND P4, PT, R0.reuse, UR4, !P4 ;  /* 0x0000000400007c0c */ /* 0x044fe2000e781270 */
[----:B------:R-:W-:Y:S01]  /*1f90*/  VIADD R77, R79, 0x50 ;  /* 0x000000504f4d7836 */ /* 0x000fe20000000000 */
[----:B------:R-:W-:Y:S01]  /*1fa0*/  ISETP.GE.AND P0, PT, R47, R78, PT ;  /* 0x0000004e2f00720c */ /* 0x000fe20003f06270 */
[----:B------:R-:W-:Y:S01]  /*1fb0*/  VIADD R83, R79, 0x60 ;  /* 0x000000604f537836 */ /* 0x000fe20000000000 */
[----:B------:R-:W-:-:S02]  /*1fc0*/  ISETP.GE.OR P3, PT, R0, UR4, P1 ;  /* 0x0000000400007c0c */ /* 0x000fc40008f66670 */
[----:B------:R-:W-:Y:S02]  /*1fd0*/  ISETP.GE.AND P5, PT, R49, R78, PT ;  /* 0x0000004e3100720c */ /* 0x000fe40003fa6270 */
[C---:B------:R-:W-:Y:S02]  /*1fe0*/  ISETP.GE.OR P2, PT, R0.reuse, UR4, P0 ;  /* 0x0000000400007c0c */ /* 0x040fe40008746670 */
[----:B------:R-:W-:Y:S02]  /*1ff0*/  P2R R2, PR, RZ, 0x2 ;  /* 0x00000002ff027803 */ /* 0x000fe40000000000 */
[----:B------:R-:W-:Y:S01]  /*2000*/  ISETP.GE.OR P1, PT, R0, UR4, P5 ;  /* 0x0000000400007c0c */ /* 0x000fe2000af26670 */
[----:B----4-:R-:W-:Y:S01]  /*2010*/  @P4 IMAD.WIDE R48, R81, 0x4, R44 ;  /* 0x0000000451304825 */ /* 0x010fe200078e022c */
[----:B------:R-:W-:-:S03]  /*2020*/  IADD3 R53, PT, PT, R79, 0x40, RZ ;  /* 0x000000404f357810 */ /* 0x000fc60007ffe0ff */
[--C-:B------:R-:W-:Y:S01]  /*2030*/  @!P3 IMAD.WIDE R46, R81, 0x4, R44.reuse ;  /* 0x00000004512eb825 */ /* 0x100fe200078e022c */
[----:B------:R-:W-:Y:S01]  /*2040*/  @P4 STG.E desc[UR12][R48.64], R76 ;  /* 0x0000004c30004986 */ /* 0x000fe2000c10190c */
[-C--:B------:R-:W-:Y:S02]  /*2050*/  ISETP.GE.AND P4, PT, R53, R78.reuse, PT ;  /* 0x0000004e3500720c */ /* 0x080fe40003f86270 */
[--C-:B------:R-:W-:Y:S01]  /*2060*/  @!P2 IMAD.WIDE R50, R81, 0x4, R44.reuse ;  /* 0x000000045132a825 */ /* 0x100fe200078e022c */
[----:B------:R-:W-:Y:S01]  /*2070*/  @!P3 STG.E desc[UR12][R46.64+0x40], R75 ;  /* 0x0000404b2e00b986 */ /* 0x000fe2000c10190c */
[----:B------:R-:W-:Y:S02]  /*2080*/  ISETP.GE.AND P3, PT, R77, R78, PT ;  /* 0x0000004e4d00720c */ /* 0x000fe40003f66270 */
[----:B------:R-:W-:Y:S01]  /*2090*/  @!P1 IMAD.WIDE R52, R81, 0x4, R44 ;  /* 0x0000000451349825 */ /* 0x000fe200078e022c */
[----:B------:R0:W-:Y:S01]  /*20a0*/  @!P2 STG.E desc[UR12][R50.64+0x80], R74 ;  /* 0x0000804a3200a986 */ /* 0x0001e2000c10190c */
[----:B------:R-:W-:-:S03]  /*20b0*/  ISETP.GE.OR P2, PT, R0, UR4, P4 ;  /* 0x0000000400007c0c */ /* 0x000fc6000a746670 */
[----:B------:R1:W-:Y:S01]  /*20c0*/  @!P1 STG.E desc[UR12][R52.64+0xc0], R73 ;  /* 0x0000c04934009986 */ /* 0x0003e2000c10190c */
[----:B------:R-:W-:Y:S01]  /*20d0*/  ISETP.GE.OR P1, PT, R0, UR4, P3 ;  /* 0x0000000400007c0c */ /* 0x000fe20009f26670 */
[----:B0-----:R-:W-:-:S08]  /*20e0*/  VIADD R51, R79, 0x70 ;  /* 0x000000704f337836 */ /* 0x001fd00000000000 */
[----:B------:R-:W-:Y:S01]  /*20f0*/  @!P2 IMAD.WIDE R76, R81, 0x4, R44 ;  /* 0x00000004514ca825 */ /* 0x000fe200078e022c */
[----:B-1----:R-:W-:-:S03]  /*2100*/  LEA R53, R78, R81, 0x4 ;  /* 0x000000514e357211 */ /* 0x002fc600078e20ff */
[--C-:B------:R-:W-:Y:S01]  /*2110*/  @!P1 IMAD.WIDE R48, R81, 0x4, R44.reuse ;  /* 0x0000000451309825 */ /* 0x100fe200078e022c */
[----:B------:R-:W-:Y:S01]  /*2120*/  @!P2 STG.E desc[UR12][R76.64+0x100], R72 ;  /* 0x000100484c00a986 */ /* 0x000fe2000c10190c */
[----:B------:R-:W-:Y:S02]  /*2130*/  ISETP.GE.AND P2, PT, R83, R78, PT ;  /* 0x0000004e5300720c */ /* 0x000fe40003f46270 */
[C---:B------:R-:W-:Y:S01]  /*2140*/  VIADD R52, R0.reuse, 0x10 ;  /* 0x0000001000347836 */ /* 0x040fe20000000000 */
[----:B------:R0:W-:Y:S01]  /*2150*/  @!P1 STG.E desc[UR12][R48.64+0x140], R71 ;  /* 0x0001404730009986 */ /* 0x0001e2000c10190c */
[----:B------:R-:W-:Y:S01]  /*2160*/  ISETP.GE.OR P1, PT, R0, UR4, P2 ;  /* 0x0000000400007c0c */ /* 0x000fe20009726670 */
[----:B0-----:R-:W-:-:S12]  /*2170*/  IMAD.WIDE R48, R53, 0x4, R44 ;  /* 0x0000000435307825 */ /* 0x001fd800078e022c */
[----:B------:R-:W-:-:S05]  /*2180*/  @!P1 IMAD.WIDE R46, R81, 0x4, R44 ;  /* 0x00000004512e9825 */ /* 0x000fca00078e022c */
[----:B------:R-:W-:Y:S01]  /*2190*/  @!P1 STG.E desc[UR12][R46.64+0x180], R70 ;  /* 0x000180462e009986 */ /* 0x000fe2000c10190c */
[----:B------:R-:W-:-:S04]  /*21a0*/  ISETP.GE.AND P1, PT, R51, R78, PT ;  /* 0x0000004e3300720c */ /* 0x000fc80003f26270 */
[----:B------:R-:W-:-:S13]  /*21b0*/  ISETP.GE.OR P6, PT, R0, UR4, P1 ;  /* 0x0000000400007c0c */ /* 0x000fda0008fc6670 */
[----:B------:R-:W-:-:S05]  /*21c0*/  @!P6 IMAD.WIDE R50, R81, 0x4, R44 ;  /* 0x000000045132e825 */ /* 0x000fca00078e022c */
[----:B------:R0:W-:Y:S01]  /*21d0*/  @!P6 STG.E desc[UR12][R50.64+0x1c0], R69 ;  /* 0x0001c0453200e986 */ /* 0x0001e2000c10190c */
[----:B------:R-:W-:-:S04]  /*21e0*/  ISETP.GE.AND P6, PT, R79, R78, PT ;  /* 0x0000004e4f00720c */ /* 0x000fc80003fc6270 */
[----:B------:R-:W-:Y:S02]  /*21f0*/  P2R R53, PR, RZ, 0x40 ;  /* 0x00000040ff357803 */ /* 0x000fe40000000000 */
[----:B------:R-:W-:Y:S02]  /*2200*/  ISETP.GE.OR P6, PT, R52, UR4, P6 ;  /* 0x0000000434007c0c */ /* 0x000fe4000b7c6670 */
[----:B0-----:R-:W-:Y:S01]  /*2210*/  IADD3 R50, PT, PT, R0, 0x20, RZ ;  /* 0x0000002000327810 */ /* 0x001fe20007ffe0ff */
[C---:B------:R-:W-:Y:S01]  /*2220*/  IMAD R51, R78.reuse, 0x20, R81 ;  /* 0x000000204e337824 */ /* 0x040fe200078e0251 */
[----:B------:R-:W-:-:S03]  /*2230*/  LEA R81, R78, R81, 0x6 ;  /* 0x000000514e517211 */ /* 0x000fc600078e30ff */
[----:B------:R-:W-:-:S06]  /*2240*/  IMAD.WIDE R46, R51, 0x4, R44 ;  /* 0x00000004332e7825 */ /* 0x000fcc00078e022c */
[----:B------:R-:W-:Y:S01]  /*2250*/  @!P6 STG.E desc[UR12][R48.64], R68 ;  /* 0x000000443000e986 */ /* 0x000fe2000c10190c */
[----:B------:R-:W-:-:S04]  /*2260*/  ISETP.NE.AND P6, PT, R2, RZ, PT ;  /* 0x000000ff0200720c */ /* 0x000fc80003fc5270 */
[----:B------:R-:W-:-:S13]  /*2270*/  ISETP.GE.OR P6, PT, R52, UR4, P6 ;  /* 0x0000000434007c0c */ /* 0x000fda000b7c6670 */
[----:B------:R-:W-:Y:S01]  /*2280*/  @!P6 STG.E desc[UR12][R48.64+0x40], R67 ;  /* 0x000040433000e986 */ /* 0x000fe2000c10190c */
        /* <DEDUP_REMOVED lines=11> */
[----:B------:R0:W-:Y:S01]  /*2340*/  @!P6 STG.E desc[UR12][R48.64+0x1c0], R61 ;  /* 0x0001c03d3000e986 */ /* 0x0001e2000c10190c */
[----:B------:R-:W-:-:S04]  /*2350*/  ISETP.GE.AND P6, PT, R79, R78, PT ;  /* 0x0000004e4f00720c */ /* 0x000fc80003fc6270 */
[----:B------:R-:W-:Y:S01]  /*2360*/  ISETP.GE.OR P6, PT, R50, UR4, P6 ;  /* 0x0000000432007c0c */ /* 0x000fe2000b7c6670 */
[----:B0-----:R-:W-:-:S04]  /*2370*/  IMAD R49, R78, 0x10, R51 ;  /* 0x000000104e317824 */ /* 0x001fc800078e0233 */
[----:B------:R-:W-:-:S08]  /*2380*/  IMAD.WIDE R48, R49, 0x4, R44 ;  /* 0x0000000431307825 */ /* 0x000fd000078e022c */
        /* <DEDUP_REMOVED lines=14> */
[----:B------:R-:W-:Y:S01]  /*2470*/  ISETP.GE.OR P6, PT, R50, UR4, P1 ;  /* 0x0000000432007c0c */ /* 0x000fe20008fc6670 */
[----:B------:R-:W-:-:S12]  /*2480*/  VIADD R50, R0, 0x30 ;  /* 0x0000003000327836 */ /* 0x000fd80000000000 */
[----:B------:R-:W-:Y:S01]  /*2490*/  @!P6 STG.E desc[UR12][R46.64+0x1c0], R43 ;  /* 0x0001c02b2e00e986 */ /* 0x000fe2000c10190c */
[----:B------:R-:W-:-:S04]  /*24a0*/  ISETP.GE.AND P6, PT, R79, R78, PT ;  /* 0x0000004e4f00720c */ /* 0x000fc80003fc6270 */
[----:B------:R-:W-:-:S13]  /*24b0*/  ISETP.GE.OR P6, PT, R50, UR4, P6 ;  /* 0x0000000432007c0c */ /* 0x000fda000b7c6670 */
[----:B------:R0:W-:Y:S01]  /*24c0*/  @!P6 STG.E desc[UR12][R48.64], R42 ;  /* 0x0000002a3000e986 */ /* 0x0001e2000c10190c */
[----:B------:R-:W-:-:S04]  /*24d0*/  ISETP.NE.AND P6, PT, R2, RZ, PT ;  /* 0x000000ff0200720c */ /* 0x000fc80003fc5270 */
[----:B------:R-:W-:Y:S01]  /*24e0*/  ISETP.GE.OR P6, PT, R50, UR4, P6 ;  /* 0x0000000432007c0c */ /* 0x000fe2000b7c6670 */
[----:B0-----:R-:W-:-:S12]  /*24f0*/  VIADD R42, R0, 0x40 ;  /* 0x00000040002a7836 */ /* 0x001fd80000000000 */
[----:B------:R-:W-:Y:S01]  /*2500*/  @!P6 STG.E desc[UR12][R48.64+0x40], R41 ;  /* 0x000040293000e986 */ /* 0x000fe2000c10190c */
[----:B------:R-:W-:-:S13]  /*2510*/  ISETP.GE.OR P6, PT, R50, UR4, P0 ;  /* 0x0000000432007c0c */ /* 0x000fda00087c6670 */
[----:B------:R0:W-:Y:S01]  /*2520*/  @!P6 STG.E desc[UR12][R48.64+0x80], R40 ;  /* 0x000080283000e986 */ /* 0x0001e2000c10190c */
[----:B------:R-:W-:Y:S01]  /*2530*/  ISETP.GE.OR P6, PT, R50, UR4, P5 ;  /* 0x0000000432007c0c */ /* 0x000fe2000afc6670 */
[----:B0-----:R-:W-:-:S12]  /*2540*/  IMAD.WIDE R40, R81, 0x4, R44 ;  /* 0x0000000451287825 */ /* 0x001fd800078e022c */
        /* <DEDUP_REMOVED lines=9> */
[----:B------:R-:W-:-:S04]  /*25e0*/  ISETP.GE.AND P6, PT, R79, R78, PT ;  /* 0x0000004e4f00720c */ /* 0x000fc80003fc6270 */
[----:B------:R-:W-:-:S13]  /*25f0*/  ISETP.GE.OR P6, PT, R42, UR4, P6 ;  /* 0x000000042a007c0c */ /* 0x000fda000b7c6670 */
[----:B------:R0:W-:Y:S01]  /*2600*/  @!P6 STG.E desc[UR12][R40.64], R34 ;  /* 0x000000222800e986 */ /* 0x0001e2000c10190c */
[----:B------:R-:W-:-:S04]  /*2610*/  ISETP.NE.AND P6, PT, R2, RZ, PT ;  /* 0x000000ff0200720c */ /* 0x000fc80003fc5270 */
[----:B------:R-:W-:Y:S02]  /*2620*/  ISETP.GE.OR P6, PT, R42, UR4, P6 ;  /* 0x000000042a007c0c */ /* 0x000fe4000b7c6670 */
[----:B0-----:R-:W-:-:S11]  /*2630*/  IADD3 R34, PT, PT, R0, 0x50, RZ ;  /* 0x0000005000227810 */ /* 0x001fd60007ffe0ff */
[----:B------:R0:W-:Y:S01]  /*2640*/  @!P6 STG.E desc[UR12][R40.64+0x40], R33 ;  /* 0x000040212800e986 */ /* 0x0001e2000c10190c */
[----:B------:R-:W-:Y:S01]  /*2650*/  ISETP.GE.OR P6, PT, R42, UR4, P0 ;  /* 0x000000042a007c0c */ /* 0x000fe200087c6670 */
[----:B0-----:R-:W-:-:S12]  /*2660*/  IMAD R33, R78, 0x10, R81 ;  /* 0x000000104e217824 */ /* 0x001fd800078e0251 */
[----:B------:R0:W-:Y:S01]  /*2670*/  @!P6 STG.E desc[UR12][R40.64+0x80], R32 ;  /* 0x000080202800e986 */ /* 0x0001e2000c10190c */
[----:B------:R-:W-:Y:S01]  /*2680*/  ISETP.GE.OR P6, PT, R42, UR4, P5 ;  /* 0x000000042a007c0c */ /* 0x000fe2000afc6670 */
[----:B------:R-:W-:Y:S02]  /*2690*/  IMAD R81, R78, 0x20, R81 ;  /* 0x000000204e517824 */ /* 0x000fe400078e0251 */
[----:B0-----:R-:W-:-:S10]  /*26a0*/  IMAD.WIDE R32, R33, 0x4, R44 ;  /* 0x0000000421207825 */ /* 0x001fd400078e022c */
        /* <DEDUP_REMOVED lines=13> */
[----:B------:R-:W-:Y:S01]  /*2780*/  ISETP.GE.OR P6, PT, R34, UR4, P6 ;  /* 0x0000000422007c0c */ /* 0x000fe2000b7c6670 */
[C---:B0-----:R-:W-:Y:S01]  /*2790*/  VIADD R26, R0.reuse, 0x60 ;  /* 0x00000060001a7836 */ /* 0x041fe20000000000 */
[----:B------:R-:W-:-:S11]  /*27a0*/  IADD3 R0, PT, PT, R0, 0x70, RZ ;  /* 0x0000007000007810 */ /* 0x000fd60007ffe0ff */
[----:B------:R-:W-:Y:S01]  /*27b0*/  @!P6 STG.E desc[UR12][R32.64+0x40], R25 ;  /* 0x000040192000e986 */ /* 0x000fe2000c10190c */
[----:B------:R-:W-:-:S13]  /*27c0*/  ISETP.GE.OR P6, PT, R34, UR4, P0 ;  /* 0x0000000422007c0c */ /* 0x000fda00087c6670 */
[----:B------:R0:W-:Y:S01]  /*27d0*/  @!P6 STG.E desc[UR12][R32.64+0x80], R24 ;  /* 0x000080182000e986 */ /* 0x0001e2000c10190c */
[----:B------:R-:W-:Y:S01]  /*27e0*/  ISETP.GE.OR P6, PT, R34, UR4, P5 ;  /* 0x0000000422007c0c */ /* 0x000fe2000afc6670 */
[----:B0-----:R-:W-:-:S12]  /*27f0*/  IMAD.WIDE R24, R81, 0x4, R44 ;  /* 0x0000000451187825 */ /* 0x001fd800078e022c */
[----:B------:R0:W-:Y:S01]  /*2800*/  @!P6 STG.E desc[UR12][R32.64+0xc0], R23 ;  /* 0x0000c0172000e986 */ /* 0x0001e2000c10190c */
[----:B------:R-:W-:Y:S01]  /*2810*/  ISETP.GE.OR P6, PT, R34, UR4, P4 ;  /* 0x0000000422007c0c */ /* 0x000fe2000a7c6670 */
[----:B------:R-:W-:-:S04]  /*2820*/  IMAD R81, R78, 0x10, R81 ;  /* 0x000000104e517824 */ /* 0x000fc800078e0251 */
[----:B------:R-:W-:-:S08]  /*2830*/  IMAD.WIDE R44, R81, 0x4, R44 ;  /* 0x00000004512c7825 */ /* 0x000fd000078e022c */
[----:B------:R0:W-:Y:S01]  /*2840*/  @!P6 STG.E desc[UR12][R32.64+0x100], R22 ;  /* 0x000100162000e986 */ /* 0x0001e2000c10190c */
[----:B------:R-:W-:-:S13]  /*2850*/  ISETP.GE.OR P6, PT, R34, UR4, P3 ;  /* 0x0000000422007c0c */ /* 0x000fda0009fc6670 */
[----:B------:R0:W-:Y:S01]  /*2860*/  @!P6 STG.E desc[UR12][R32.64+0x140], R21 ;  /* 0x000140152000e986 */ /* 0x0001e2000c10190c */
[----:B------:R-:W-:-:S13]  /*2870*/  ISETP.GE.OR P6, PT, R34, UR4, P2 ;  /* 0x0000000422007c0c */ /* 0x000fda00097c6670 */
[----:B------:R0:W-:Y:S01]  /*2880*/  @!P6 STG.E desc[UR12][R32.64+0x180], R20 ;  /* 0x000180142000e986 */ /* 0x0001e2000c10190c */
[----:B------:R-:W-:-:S13]  /*2890*/  ISETP.GE.OR P6, PT, R34, UR4, P1 ;  /* 0x0000000422007c0c */ /* 0x000fda0008fc6670 */
[----:B------:R0:W-:Y:S01]  /*28a0*/  @!P6 STG.E desc[UR12][R32.64+0x1c0], R19 ;  /* 0x0001c0132000e986 */ /* 0x0001e2000c10190c */
[----:B------:R-:W-:-:S04]  /*28b0*/  ISETP.GE.AND P6, PT, R79, R78, PT ;  /* 0x0000004e4f00720c */ /* 0x000fc80003fc6270 */
[----:B------:R-:W-:-:S13]  /*28c0*/  ISETP.GE.OR P6, PT, R26, UR4, P6 ;  /* 0x000000041a007c0c */ /* 0x000fda000b7c6670 */
[----:B------:R0:W-:Y:S01]  /*28d0*/  @!P6 STG.E desc[UR12][R24.64], R18 ;  /* 0x000000121800e986 */ /* 0x0001e2000c10190c */
[----:B------:R-:W-:-:S04]  /*28e0*/  ISETP.NE.AND P6, PT, R2, RZ, PT ;  /* 0x000000ff0200720c */ /* 0x000fc80003fc5270 */
[----:B------:R-:W-:-:S13]  /*28f0*/  ISETP.GE.OR P6, PT, R26, UR4, P6 ;  /* 0x000000041a007c0c */ /* 0x000fda000b7c6670 */
[----:B------:R0:W-:Y:S01]  /*2900*/  @!P6 STG.E desc[UR12][R24.64+0x40], R17 ;  /* 0x000040111800e986 */ /* 0x0001e2000c10190c */
[----:B------:R-:W-:Y:S02]  /*2910*/  ISETP.GE.OR P6, PT, R26, UR4, P0 ;  /* 0x000000041a007c0c */ /* 0x000fe400087c6670 */
[----:B------:R-:W-:-:S11]  /*2920*/  ISETP.GE.OR P0, PT, R0, UR4, P0 ;  /* 0x0000000400007c0c */ /* 0x000fd60008706670 */
        /* <DEDUP_REMOVED lines=16> */
[----:B------:R-:W-:-:S03]  /*2a30*/  ISETP.NE.AND P6, PT, R53, RZ, PT ;  /* 0x000000ff3500720c */ /* 0x000fc60003fc5270 */
[----:B------:R0:W-:Y:S01]  /*2a40*/  @!P0 STG.E desc[UR12][R44.64+0x80], R8 ;  /* 0x000080082c008986 */ /* 0x0001e2000c10190c */
[----:B------:R-:W-:-:S03]  /*2a50*/  ISETP.GE.OR P6, PT, R0, UR4, P6 ;  /* 0x0000000400007c0c */ /* 0x000fc6000b7c6670 */
[----:B------:R0:W-:Y:S04]  /*2a60*/  @!P5 STG.E desc[UR12][R44.64+0xc0], R7 ;  /* 0x0000c0072c00d986 */ /* 0x0001e8000c10190c */
[----:B------:R0:W-:Y:S04]  /*2a70*/  @!P4 STG.E desc[UR12][R44.64+0x100], R6 ;  /* 0x000100062c00c986 */ /* 0x0001e8000c10190c */
[----:B------:R0:W-:Y:S04]  /*2a80*/  @!P3 STG.E desc[UR12][R44.64+0x140], R5 ;  /* 0x000140052c00b986 */ /* 0x0001e8000c10190c */
[----:B------:R0:W-:Y:S01]  /*2a90*/  @!P6 STG.E desc[UR12][R44.64], R10 ;  /* 0x0000000a2c00e986 */ /* 0x0001e2000c10190c */
[----:B------:R-:W-:-:S03]  /*2aa0*/  ISETP.NE.AND P6, PT, R2, RZ, PT ;  /* 0x000000ff0200720c */ /* 0x000fc60003fc5270 */
[----:B------:R0:W-:Y:S01]  /*2ab0*/  @!P2 STG.E desc[UR12][R44.64+0x180], R4 ;  /* 0x000180042c00a986 */ /* 0x0001e2000c10190c */
[----:B------:R-:W-:-:S13]  /*2ac0*/  ISETP.GE.OR P6, PT, R0, UR4, P6 ;  /* 0x0000000400007c0c */ /* 0x000fda000b7c6670 */
[----:B------:R0:W-:Y:S01]  /*2ad0*/  @!P6 STG.E desc[UR12][R44.64+0x40], R9 ;  /* 0x000040092c00e986 */ /* 0x0001e2000c10190c */
[----:B------:R-:W-:Y:S05]  /*2ae0*/  @P1 EXIT ;  /* 0x000000000000194d */ /* 0x000fea0003800000 */
[----:B------:R-:W-:Y:S01]  /*2af0*/  STG.E desc[UR12][R44.64+0x1c0], R3 ;  /* 0x0001c0032c007986 */ /* 0x000fe2000c10190c */
[----:B------:R-:W-:Y:S05]  /*2b00*/  EXIT ;  /* 0x000000000000794d */ /* 0x000fea0003800000 */
.L_x_4:
[----:B------:R-:W-:-:S00]  /*2b10*/  BRA `(.L_x_4) ;  /* 0xfffffffc00fc7947 */ /* 0x000fc0000383ffff */
[----:B------:R-:W-:-:S00]  /*2b20*/  NOP ;  /* 0x0000000000007918 */ /* 0x000fc00000000000 */
        /* <DEDUP_REMOVED lines=13> */
.L_x_14:


//--------------------- .text._Z35matrix_multiplication_kernel_slicedPKfS0_Pfiii --------------------------
	.section	.text._Z35matrix_multiplication_kernel_slicedPKfS0_Pfiii,"ax",@progbits
	.align	128
        .global         _Z35matrix_multiplication_kernel_slicedPKfS0_Pfiii
        .type           _Z35matrix_multiplication_kernel_slicedPKfS0_Pfiii,@function
        .size           _Z35matrix_multiplication_kernel_slicedPKfS0_Pfiii,(.L_x_15 - _Z35matrix_multiplication_kernel_slicedPKfS0_Pfiii)
        .other          _Z35matrix_multiplication_kernel_slicedPKfS0_Pfiii,@"STO_CUDA_ENTRY STV_DEFAULT"
_Z35matrix_multiplication_kernel_slicedPKfS0_Pfiii:
.text._Z35matrix_multiplication_kernel_slicedPKfS0_Pfiii:
[----:B------:R-:W-:Y:S01]  /*0000*/  LDC R1, c[0x0][0x37c] ;  /* 0x0000df00ff017b82 */ /* 0x000fe20000000800 */
[----:B------:R-:W0:Y:S01]  /*0010*/  S2R R2, SR_CTAID.Y ;  /* 0x0000000000027919 */ /* 0x000e220000002600 */
[----:B------:R-:W1:Y:S01]  /*0020*/  LDCU UR10, c[0x0][0x39c] ;  /* 0x00007380ff0a77ac */ /* 0x000e620008000800 */
[----:B------:R-:W-:Y:S01]  /*0030*/  HFMA2 R21, -RZ, RZ, 0, 0 ;  /* 0x00000000ff157431 */ /* 0x000fe200000001ff */
[----:B------:R-:W0:Y:S01]  /*0040*/  S2R R0, SR_TID.Y ;  /* 0x0000000000007919 */ /* 0x000e220000002200 */
[----:B------:R-:W2:Y:S01]  /*0050*/  LDCU UR14, c[0x0][0x3a0] ;  /* 0x00007400ff0e77ac */ /* 0x000ea20008000800 */
[----:B------:R-:W3:Y:S01]  /*0060*/  S2R R4, SR_CTAID.X ;  /* 0x0000000000047919 */ /* 0x000ee20000002500 */
[----:B------:R-:W4:Y:S01]  /*0070*/  LDCU.64 UR8, c[0x0][0x358] ;  /* 0x00006b00ff0877ac */ /* 0x000f220008000a00 */
[----:B------:R-:W3:Y:S01]  /*0080*/  S2R R13, SR_TID.X ;  /* 0x00000000000d7919 */ /* 0x000ee20000002100 */
[----:B-1----:R-:W-:Y:S01]  /*0090*/  UISETP.GE.AND UP0, UPT, UR10, 0x1, UPT ;  /* 0x000000010a00788c */ /* 0x002fe2000bf06270 */
[----:B0-----:R-:W-:-:S02]  /*00a0*/  LEA R2, R2, R0, 0x4 ;  /* 0x0000000002027211 */ /* 0x001fc400078e20ff */
[----:B---3--:R-:W-:-:S06]  /*00b0*/  LEA R3, R4, R13, 0x4 ;  /* 0x0000000d04037211 */ /* 0x008fcc00078e20ff */
[----:B--2-4-:R-:W-:Y:S05]  /*00c0*/  BRA.U !UP0, `(.L_x_5) ;  /* 0x0000000508387547 */ /* 0x014fea000b800000 */
[----:B------:R-:W0:Y:S01]  /*00d0*/  S2UR UR7, SR_CgaCtaId ;  /* 0x00000000000779c3 */ /* 0x000e220000008800 */
[----:B------:R-:W1:Y:S01]  /*00e0*/  LDCU UR11, c[0x0][0x3a0] ;  /* 0x00007400ff0b77ac */ /* 0x000e620008000800 */
[----:B------:R-:W-:Y:S01]  /*00f0*/  MOV R21, RZ ;  /* 0x000000ff00157202 */ /* 0x000fe20000000f00 */
[----:B------:R-:W-:Y:S01]  /*0100*/  IMAD R12, R2, UR10, R13 ;  /* 0x0000000a020c7c24 */ /* 0x000fe2000f8e020d */
[----:B------:R-:W-:Y:S01]  /*0110*/  UMOV UR5, 0x400 ;  /* 0x0000040000057882 */ /* 0x000fe20000000000 */
[----:B------:R-:W-:-:S03]  /*0120*/  UIADD3 UR4, UPT, UPT, UR10, 0xf, URZ ;  /* 0x0000000f0a047890 */ /* 0x000fc6000fffe0ff */
[----:B------:R-:W2:Y:S01]  /*0130*/  LDC R14, c[0x0][0x3a0] ;  /* 0x0000e800ff0e7b82 */ /* 0x000ea20000000800 */
[----:B------:R-:W-:Y:S02]  /*0140*/  UIADD3 UR6, UPT, UPT, UR5, 0x400, URZ ;  /* 0x0000040005067890 */ /* 0x000fe4000fffe0ff */
[----:B------:R-:W-:Y:S01]  /*0150*/  USHF.R.U32.HI UR4, URZ, 0x4, UR4 ;  /* 0x00000004ff047899 */ /* 0x000fe20008011604 */
[----:B------:R-:W3:Y:S03]  /*0160*/  LDCU.64 UR12, c[0x0][0x398] ;  /* 0x00007300ff0c77ac */ /* 0x000ee60008000a00 */
[----:B------:R-:W-:Y:S01]  /*0170*/  UIADD3 UR4, UPT, UPT, -UR4, URZ, URZ ;  /* 0x000000ff04047290 */ /* 0x000fe2000fffe1ff */
[----:B-1----:R-:W-:Y:S01]  /*0180*/  IMAD R19, R0, UR11, R13 ;  /* 0x0000000b00137c24 */ /* 0x002fe2000f8e020d */
[----:B0-----:R-:W-:-:S04]  /*0190*/  ULEA UR5, UR7, UR5, 0x18 ;  /* 0x0000000507057291 */ /* 0x001fc8000f8ec0ff */
[----:B------:R-:W-:Y:S01]  /*01a0*/  LEA R19, R4, R19, 0x4 ;  /* 0x0000001304137211 */ /* 0x000fe200078e20ff */
[----:B------:R-:W-:Y:S01]  /*01b0*/  ULEA UR6, UR7, UR6, 0x18 ;  /* 0x0000000607067291 */ /* 0x000fe2000f8ec0ff */
[----:B------:R-:W-:-:S05]  /*01c0*/  LEA R16, R0, UR5, 0x6 ;  /* 0x0000000500107c11 */ /* 0x000fca000f8e30ff */
[C---:B------:R-:W-:Y:S02]  /*01d0*/  LEA R17, R13.reuse, UR6, 0x2 ;  /* 0x000000060d117c11 */ /* 0x040fe4000f8e10ff */
[----:B------:R-:W-:Y:S02]  /*01e0*/  LEA R18, R13, R16, 0x2 ;  /* 0x000000100d127211 */ /* 0x000fe400078e10ff */
[----:B---3--:R-:W-:-:S07]  /*01f0*/  LEA R15, R0, R17, 0x6 ;  /* 0x00000011000f7211 */ /* 0x008fce00078e30ff */
.L_x_6:
[----:B------:R-:W-:Y:S01]  /*0200*/  ISETP.GE.U32.AND P1, PT, R13, UR13, PT ;  /* 0x0000000d0d007c0c */ /* 0x000fe2000bf26070 */
[----:B------:R-:W-:Y:S01]  /*0210*/  HFMA2 R22, -RZ, RZ, 0, 0 ;  /* 0x00000000ff167431 */ /* 0x000fe200000001ff */
[----:B------:R-:W-:Y:S02]  /*0220*/  ISETP.GE.U32.AND P0, PT, R0, UR13, PT ;  /* 0x0000000d00007c0c */ /* 0x000fe4000bf06070 */
[----:B------:R-:W-:Y:S02]  /*0230*/  ISETP.GE.OR P1, PT, R2, UR12, P1 ;  /* 0x0000000c02007c0c */ /* 0x000fe40008f26670 */
[----:B--2---:R-:W-:Y:S02]  /*0240*/  ISETP.GE.OR P0, PT, R3, R14, P0 ;  /* 0x0000000e0300720c */ /* 0x004fe40000706670 */
[----:B------:R-:W-:-:S09]  /*0250*/  MOV R29, RZ ;  /* 0x000000ff001d7202 */ /* 0x000fd20000000f00 */
[----:B------:R-:W0:Y:S08]  /*0260*/  @!P1 LDC.64 R6, c[0x0][0x380] ;  /* 0x0000e000ff069b82 */ /* 0x000e300000000a00 */
[----:B------:R-:W1:Y:S01]  /*0270*/  @!P0 LDC.64 R4, c[0x0][0x388] ;  /* 0x0000e200ff048b82 */ /* 0x000e620000000a00 */
[----:B0-----:R-:W-:-:S05]  /*0280*/  @!P1 IMAD.WIDE.U32 R6, R12, 0x4, R6 ;  /* 0x000000040c069825 */ /* 0x001fca00078e0006 */
[----:B------:R-:W2:Y:S01]  /*0290*/  @!P1 LDG.E R29, desc[UR8][R6.64] ;  /* 0x00000008061d9981 */ /* 0x000ea2000c1e1900 */
[----:B-1----:R-:W-:-:S05]  /*02a0*/  @!P0 IMAD.WIDE.U32 R24, R19, 0x4, R4 ;  /* 0x0000000413188825 */ /* 0x002fca00078e0004 */
[----:B------:R-:W3:Y:S01]  /*02b0*/  @!P0 LDG.E R22, desc[UR8][R24.64] ;  /* 0x0000000818168981 */ /* 0x000ee2000c1e1900 */
[----:B------:R-:W-:-:S04]  /*02c0*/  UIADD3 UR4, UPT, UPT, UR4, 0x1, URZ ;  /* 0x0000000104047890 */ /* 0x000fc8000fffe0ff */
[----:B------:R-:W-:Y:S01]  /*02d0*/  UISETP.NE.AND UP0, UPT, UR4, URZ, UPT ;  /* 0x000000ff0400728c */ /* 0x000fe2000bf05270 */
[----:B------:R-:W-:Y:S02]  /*02e0*/  IADD3 R0, PT, PT, R0, 0x10, RZ ;  /* 0x0000001000007810 */ /* 0x000fe40007ffe0ff */
[----:B------:R-:W-:Y:S02]  /*02f0*/  IADD3 R13, PT, PT, R13, 0x10, RZ ;  /* 0x000000100d0d7810 */ /* 0x000fe40007ffe0ff */
[----:B------:R-:W-:Y:S02]  /*0300*/  IADD3 R12, PT, PT, R12, 0x10, RZ ;  /* 0x000000100c0c7810 */ /* 0x000fe40007ffe0ff */
[----:B------:R-:W-:Y:S01]  /*0310*/  LEA R19, R14, R19, 0x4 ;  /* 0x000000130e137211 */ /* 0x000fe200078e20ff */
[----:B--2---:R-:W-:Y:S04]  /*0320*/  STS [R18], R29 ;  /* 0x0000001d12007388 */ /* 0x004fe80000000800 */
[----:B---3--:R-:W-:Y:S01]  /*0330*/  STS [R15], R22 ;  /* 0x000000160f007388 */ /* 0x008fe20000000800 */
[----:B------:R-:W-:Y:S06]  /*0340*/  BAR.SYNC.DEFER_BLOCKING 0x0 ;  /* 0x0000000000007b1d */ /* 0x000fec0000010000 */
[----:B------:R-:W-:Y:S04]  /*0350*/  LDS R28, [R17] ;  /* 0x00000000111c7984 */ /* 0x000fe80000000800 */
[----:B------:R-:W0:Y:S04]  /*0360*/  LDS.128 R8, [R16] ;  /* 0x0000000010087984 */ /* 0x000e280000000c00 */
[----:B------:R-:W1:Y:S04]  /*0370*/  LDS R29, [R17+0x40] ;  /* 0x00004000111d7984 */ /* 0x000e680000000800 */
[----:B------:R-:W2:Y:S04]  /*0380*/  LDS R27, [R17+0x80] ;  /* 0x00008000111b7984 */ /* 0x000ea80000000800 */
[----:B------:R-:W3:Y:S04]  /*0390*/  LDS R26, [R17+0xc0] ;  /* 0x0000c000111a7984 */ /* 0x000ee80000000800 */
[----:B------:R-:W-:Y:S04]  /*03a0*/  LDS R23, [R17+0x100] ;  /* 0x0001000011177984 */ /* 0x000fe80000000800 */
[----:B------:R-:W4:Y:S04]  /*03b0*/  LDS.128 R4, [R16+0x10] ;  /* 0x0000100010047984 */ /* 0x000f280000000c00 */
[----:B------:R-:W5:Y:S04]  /*03c0*/  LDS R20, [R17+0x140] ;  /* 0x0001400011147984 */ /* 0x000f680000000800 */
[----:B------:R-:W5:Y:S04]  /*03d0*/  LDS R25, [R17+0x180] ;  /* 0x0001800011197984 */ /* 0x000f680000000800 */
[----:B------:R-:W5:Y:S04]  /*03e0*/  LDS R22, [R17+0x1c0] ;  /* 0x0001c00011167984 */ /* 0x000f680000000800 */
[----:B------:R-:W-:Y:S01]  /*03f0*/  LDS R24, [R17+0x240] ;  /* 0x0002400011187984 */ /* 0x000fe20000000800 */
[----:B0-----:R-:W-:-:S03]  /*0400*/  FFMA R8, R8, R28, R21 ;  /* 0x0000001c08087223 */ /* 0x001fc60000000015 */
[----:B------:R-:W-:Y:S01]  /*0410*/  LDS R21, [R17+0x200] ;  /* 0x0002000011157984 */ /* 0x000fe20000000800 */
[----:B-1----:R-:W-:-:S04]  /*0420*/  FFMA R8, R29, R9, R8 ;  /* 0x000000091d087223 */ /* 0x002fc80000000008 */
[----:B--2---:R-:W-:-:S04]  /*0430*/  FFMA R27, R27, R10, R8 ;  /* 0x0000000a1b1b7223 */ /* 0x004fc80000000008 */
[----:B---3--:R-:W-:Y:S02]  /*0440*/  FFMA R27, R26, R11, R27 ;  /* 0x0000000b1a1b7223 */ /* 0x008fe4000000001b */
[----:B------:R-:W0:Y:S02]  /*0450*/  LDS.128 R8, [R16+0x20] ;  /* 0x0000200010087984 */ /* 0x000e240000000c00 */
[----:B----4-:R-:W-:-:S04]  /*0460*/  FFMA R23, R4, R23, R27 ;  /* 0x0000001704177223 */ /* 0x010fc8000000001b */
[----:B-----5:R-:W-:Y:S02]  /*0470*/  FFMA R20, R20, R5, R23 ;  /* 0x0000000514147223 */ /* 0x020fe40000000017 */
[----:B------:R-:W1:Y:S02]  /*0480*/  LDS R23, [R17+0x280] ;  /* 0x0002800011177984 */ /* 0x000e640000000800 */
[----:B------:R-:W-:Y:S02]  /*0490*/  FFMA R25, R25, R6, R20 ;  /* 0x0000000619197223 */ /* 0x000fe40000000014 */
[----:B------:R-:W2:Y:S02]  /*04a0*/  LDS R20, [R17+0x2c0] ;  /* 0x0002c00011147984 */ /* 0x000ea40000000800 */
[----:B------:R-:W-:Y:S02]  /*04b0*/  FFMA R27, R22, R7, R25 ;  /* 0x00000007161b7223 */ /* 0x000fe40000000019 */
[----:B------:R-:W-:Y:S04]  /*04c0*/  LDS R25, [R17+0x300] ;  /* 0x0003000011197984 */ /* 0x000fe80000000800 */
[----:B------:R-:W3:Y:S04]  /*04d0*/  LDS.128 R4, [R16+0x30] ;  /* 0x0000300010047984 */ /* 0x000ee80000000c00 */
[----:B------:R-:W4:Y:S01]  /*04e0*/  LDS R22, [R17+0x340] ;  /* 0x0003400011167984 */ /* 0x000f220000000800 */
[----:B0-----:R-:W-:-:S03]  /*04f0*/  FFMA R27, R8, R21, R27 ;  /* 0x00000015081b7223 */ /* 0x001fc6000000001b */
[----:B------:R-:W0:Y:S04]  /*0500*/  LDS R21, [R17+0x380] ;  /* 0x0003800011157984 */ /* 0x000e280000000800 */
[----:B------:R-:W5:Y:S01]  /*0510*/  LDS R8, [R17+0x3c0] ;  /* 0x0003c00011087984 */ /* 0x000f620000000800 */
[----:B------:R-:W-:-:S04]  /*0520*/  FFMA R24, R24, R9, R27 ;  /* 0x0000000918187223 */ /* 0x000fc8000000001b */
[----:B-1----:R-:W-:-:S04]  /*0530*/  FFMA R23, R23, R10, R24 ;  /* 0x0000000a17177223 */ /* 0x002fc80000000018 */
[----:B--2---:R-:W-:-:S04]  /*0540*/  FFMA R11, R20, R11, R23 ;  /* 0x0000000b140b7223 */ /* 0x004fc80000000017 */
[----:B---3--:R-:W-:-:S04]  /*0550*/  FFMA R11, R4, R25, R11 ;  /* 0x00000019040b7223 */ /* 0x008fc8000000000b */
[----:B----4-:R-:W-:-:S04]  /*0560*/  FFMA R22, R22, R5, R11 ;  /* 0x0000000516167223 */ /* 0x010fc8000000000b */
[----:B0-----:R-:W-:-:S04]  /*0570*/  FFMA R21, R21, R6, R22 ;  /* 0x0000000615157223 */ /* 0x001fc80000000016 */
[----:B-----5:R-:W-:Y:S01]  /*0580*/  FFMA R21, R8, R7, R21 ;  /* 0x0000000708157223 */ /* 0x020fe20000000015 */
[----:B------:R-:W-:Y:S06]  /*0590*/  BAR.SYNC.DEFER_BLOCKING 0x0 ;  /* 0x0000000000007b1d */ /* 0x000fec0000010000 */
[----:B------:R-:W-:Y:S05]  /*05a0*/  BRA.U UP0, `(.L_x_6) ;  /* 0xfffffffd00147547 */ /* 0x000fea000b83ffff */
.L_x_5:
[----:B------:R-:W0:Y:S01]  /*05b0*/  LDCU UR4, c[0x0][0x398] ;  /* 0x00007300ff0477ac */ /* 0x000e220008000800 */
[----:B------:R-:W-:-:S04]  /*05c0*/  ISETP.GE.AND P0, PT, R3, UR14, PT ;  /* 0x0000000e03007c0c */ /* 0x000fc8000bf06270 */
[----:B0-----:R-:W-:-:S13]  /*05d0*/  ISETP.GE.OR P0, PT, R2, UR4, P0 ;  /* 0x0000000402007c0c */ /* 0x001fda0008706670 */
[----:B------:R-:W-:Y:S05]  /*05e0*/  @P0 EXIT ;  /* 0x000000000000094d */ /* 0x000fea0003800000 */
[----:B------:R-:W0:Y:S01]  /*05f0*/  LDC.64 R4, c[0x0][0x390] ;  /* 0x0000e400ff047b82 */ /* 0x000e220000000a00 */
[----:B------:R-:W-:-:S04]  /*0600*/  IMAD R3, R2, UR14, R3 ;  /* 0x0000000e02037c24 */ /* 0x000fc8000f8e0203 */
[----:B0-----:R-:W-:-:S05]  /*0610*/  IMAD.WIDE R2, R3, 0x4, R4 ;  /* 0x0000000403027825 */ /* 0x001fca00078e0204 */
[----:B------:R-:W-:Y:S01]  /*0620*/  STG.E desc[UR8][R2.64], R21 ;  /* 0x0000001502007986 */ /* 0x000fe2000c101908 */
[----:B------:R-:W-:Y:S05]  /*0630*/  EXIT ;  /* 0x000000000000794d */ /* 0x000fea0003800000 */
.L_x_7:
        /* <DEDUP_REMOVED lines=12> */
.L_x_15:


//--------------------- .text._Z28matrix_multiplication_kernelPKfS0_Pfiii --------------------------
	.section	.text._Z28matrix_multiplication_kernelPKfS0_Pfiii,"ax",@progbits
	.align	128
        .global         _Z28matrix_multiplication_kernelPKfS0_Pfiii
        .type           _Z28matrix_multiplication_kernelPKfS0_Pfiii,@function
        .size           _Z28matrix_multiplication_kernelPKfS0_Pfiii,(.L_x_16 - _Z28matrix_multiplication_kernelPKfS0_Pfiii)
        .other          _Z28matrix_multiplication_kernelPKfS0_Pfiii,@"STO_CUDA_ENTRY STV_DEFAULT"
_Z28matrix_multiplication_kernelPKfS0_Pfiii:
.text._Z28matrix_multiplication_kernelPKfS0_Pfiii:
[----:B------:R-:W-:Y:S01]  /*0000*/  LDC R1, c[0x0][0x37c] ;  /* 0x0000df00ff017b82 */ /* 0x000fe20000000800 */
[----:B------:R-:W0:Y:S01]  /*0010*/  S2R R2, SR_CTAID.X ;  /* 0x0000000000027919 */ /* 0x000e220000002500 */
[----:B------:R-:W1:Y:S06]  /*0020*/  LDCU UR4, c[0x0][0x364] ;  /* 0x00006c80ff0477ac */ /* 0x000e6c0008000800 */
[----:B------:R-:W2:Y:S01]  /*0030*/  LDC R17, c[0x0][0x3a0] ;  /* 0x0000e800ff117b82 */ /* 0x000ea20000000800 */
[----:B------:R-:W0:Y:S01]  /*0040*/  S2R R5, SR_TID.X ;  /* 0x0000000000057919 */ /* 0x000e220000002100 */
[----:B------:R-:W0:Y:S01]  /*0050*/  LDCU UR5, c[0x0][0x360] ;  /* 0x00006c00ff0577ac */ /* 0x000e220008000800 */
[----:B------:R-:W1:Y:S01]  /*0060*/  S2R R0, SR_CTAID.Y ;  /* 0x0000000000007919 */ /* 0x000e620000002600 */
[----:B------:R-:W3:Y:S01]  /*0070*/  LDCU UR6, c[0x0][0x398] ;  /* 0x00007300ff0677ac */ /* 0x000ee20008000800 */
[----:B------:R-:W1:Y:S01]  /*0080*/  S2R R3, SR_TID.Y ;  /* 0x0000000000037919 */ /* 0x000e620000002200 */
[----:B0-----:R-:W-:-:S05]  /*0090*/  IMAD R2, R2, UR5, R5 ;  /* 0x0000000502027c24 */ /* 0x001fca000f8e0205 */
[----:B--2---:R-:W-:Y:S01]  /*00a0*/  ISETP.GE.AND P0, PT, R2, R17, PT ;  /* 0x000000110200720c */ /* 0x004fe20003f06270 */
[----:B-1----:R-:W-:-:S05]  /*00b0*/  IMAD R0, R0, UR4, R3 ;  /* 0x0000000400007c24 */ /* 0x002fca000f8e0203 */
[----:B---3--:R-:W-:-:S13]  /*00c0*/  ISETP.GE.OR P0, PT, R0, UR6, P0 ;  /* 0x0000000600007c0c */ /* 0x008fda0008706670 */
[----:B------:R-:W-:Y:S05]  /*00d0*/  @P0 EXIT ;  /* 0x000000000000094d */ /* 0x000fea0003800000 */
[----:B------:R-:W0:Y:S01]  /*00e0*/  LDCU UR8, c[0x0][0x39c] ;  /* 0x00007380ff0877ac */ /* 0x000e220008000800 */
[----:B------:R-:W-:Y:S01]  /*00f0*/  IMAD.MOV.U32 R7, RZ, RZ, RZ ;  /* 0x000000ffff077224 */ /* 0x000fe200078e00ff */
[----:B------:R-:W1:Y:S01]  /*0100*/  LDCU.64 UR10, c[0x0][0x358] ;  /* 0x00006b00ff0a77ac */ /* 0x000e620008000a00 */
[----:B0-----:R-:W-:-:S09]  /*0110*/  UISETP.NE.AND UP0, UPT, UR8, URZ, UPT ;  /* 0x000000ff0800728c */ /* 0x001fd2000bf05270 */
[----:B-1----:R-:W-:Y:S05]  /*0120*/  BRA.U !UP0, `(.L_x_8) ;  /* 0x0000000908847547 */ /* 0x002fea000b800000 */
[----:B------:R-:W-:Y:S02]  /*0130*/  UISETP.GE.U32.AND UP0, UPT, UR8, 0x8, UPT ;  /* 0x000000080800788c */ /* 0x000fe4000bf06070 */
[----:B------:R-:W-:Y:S01]  /*0140*/  IMAD R16, R0, UR8, RZ ;  /* 0x0000000800107c24 */ /* 0x000fe2000f8e02ff */
[----:B------:R-:W-:Y:S01]  /*0150*/  SHF.R.S32.HI R18, RZ, 0x1f, R17 ;  /* 0x0000001fff127819 */ /* 0x000fe20000011411 */
[----:B------:R-:W-:Y:S01]  /*0160*/  IMAD.MOV.U32 R7, RZ, RZ, RZ ;  /* 0x000000ffff077224 */ /* 0x000fe200078e00ff */
[----:B------:R-:W-:Y:S01]  /*0170*/  SHF.R.S32.HI R3, RZ, 0x1f, R2 ;  /* 0x0000001fff037819 */ /* 0x000fe20000011402 */
[----:B------:R-:W-:Y:S01]  /*0180*/  UMOV UR4, URZ ;  /* 0x000000ff00047c82 */ /* 0x000fe20008000000 */
[----:B------:R-:W-:Y:S01]  /*0190*/  SHF.R.S32.HI R21, RZ, 0x1f, R16 ;  /* 0x0000001fff157819 */ /* 0x000fe20000011410 */
[----:B------:R-:W-:Y:S01]  /*01a0*/  ULOP3.LUT UP1, URZ, UR8, 0x7, URZ, 0xc0, !UPT ;  /* 0x0000000708ff7892 */ /* 0x000fe2000f82c0ff */
[----:B------:R-:W-:Y:S01]  /*01b0*/  UMOV UR5, URZ ;  /* 0x000000ff00057c82 */ /* 0x000fe20008000000 */
[----:B------:R-:W-:Y:S09]  /*01c0*/  BRA.U !UP0, `(.L_x_9) ;  /* 0x0000000508047547 */ /* 0x000ff2000b800000 */
[----:B------:R-:W0:Y:S01]  /*01d0*/  LDCU.128 UR4, c[0x0][0x380] ;  /* 0x00007000ff0477ac */ /* 0x000e220008000c00 */
[----:B------:R-:W-:Y:S01]  /*01e0*/  IMAD.MOV.U32 R7, RZ, RZ, RZ ;  /* 0x000000ffff077224 */ /* 0x000fe200078e00ff */
[C-C-:B------:R-:W-:Y:S01]  /*01f0*/  SHF.L.U64.HI R23, R17.reuse, 0x2, R18.reuse ;  /* 0x0000000211177819 */ /* 0x140fe20000010212 */
[C---:B------:R-:W-:Y:S01]  /*0200*/  IMAD.SHL.U32 R25, R17.reuse, 0x4, RZ ;  /* 0x0000000411197824 */ /* 0x040fe200078e00ff */
[----:B------:R-:W-:Y:S02]  /*0210*/  SHF.L.U64.HI R22, R17, 0x5, R18 ;  /* 0x0000000511167819 */ /* 0x000fe40000010212 */
[----:B0-----:R-:W-:Y:S01]  /*0220*/  LEA R6, P1, R16, UR4, 0x2 ;  /* 0x0000000410067c11 */ /* 0x001fe2000f8210ff */
[----:B------:R-:W-:Y:S01]  /*0230*/  ULOP3.LUT UR4, UR8, 0xfffffff8, URZ, 0xc0, !UPT ;  /* 0xfffffff808047892 */ /* 0x000fe2000f8ec0ff */
[----:B------:R-:W-:Y:S02]  /*0240*/  LEA R20, P0, R2, UR6, 0x2 ;  /* 0x0000000602147c11 */ /* 0x000fe4000f8010ff */
[----:B------:R-:W-:Y:S01]  /*0250*/  LEA.HI.X R5, R16, UR5, R21, 0x2, P1 ;  /* 0x0000000510057c11 */ /* 0x000fe200088f1415 */
[----:B------:R-:W-:Y:S01]  /*0260*/  USHF.R.S32.HI UR5, URZ, 0x1f, UR8 ;  /* 0x0000001fff057899 */ /* 0x000fe20008011408 */
[----:B------:R-:W-:-:S02]  /*0270*/  LEA.HI.X R19, R2, UR7, R3, 0x2, P0 ;  /* 0x0000000702137c11 */ /* 0x000fc400080f1403 */
[----:B------:R-:W-:Y:S01]  /*0280*/  IADD3 R6, P0, PT, R6, 0x10, RZ ;  /* 0x0000001006067810 */ /* 0x000fe20007f1e0ff */
[----:B------:R-:W-:-:S03]  /*0290*/  UMOV UR6, UR4 ;  /* 0x0000000400067c82 */ /* 0x000fc60008000000 */
[----:B------:R-:W-:Y:S01]  /*02a0*/  IADD3.X R5, PT, PT, RZ, R5, RZ, P0, !PT ;  /* 0x00000005ff057210 */ /* 0x000fe200007fe4ff */
[----:B------:R-:W-:-:S08]  /*02b0*/  UMOV UR7, UR5 ;  /* 0x0000000500077c82 */ /* 0x000fd00008000000 */
.L_x_10:
[----:B------:R-:W-:Y:S01]  /*02c0*/  IMAD.MOV.U32 R26, RZ, RZ, R20 ;  /* 0x000000ffff1a7224 */ /* 0x000fe200078e0014 */
[----:B------:R-:W-:Y:S01]  /*02d0*/  IADD3 R8, P0, PT, R20, R25, RZ ;  /* 0x0000001914087210 */ /* 0x000fe20007f1e0ff */
[----:B------:R-:W-:Y:S02]  /*02e0*/  IMAD.MOV.U32 R4, RZ, RZ, R6 ;  /* 0x000000ffff047224 */ /* 0x000fe400078e0006 */
[----:B------:R-:W-:Y:S01]  /*02f0*/  IMAD.MOV.U32 R27, RZ, RZ, R19 ;  /* 0x000000ffff1b7224 */ /* 0x000fe200078e0013 */
[----:B------:R-:W-:Y:S02]  /*0300*/  IADD3.X R9, PT, PT, R19, R23, RZ, P0, !PT ;  /* 0x0000001713097210 */ /* 0x000fe400007fe4ff */
[----:B------:R-:W2:Y:S01]  /*0310*/  LDG.E R28, desc[UR10][R4.64+-0x10] ;  /* 0xfffff00a041c7981 */ /* 0x000ea2000c1e1900 */
[----:B------:R-:W-:-:S03]  /*0320*/  IADD3 R10, P0, PT, R8, R25, RZ ;  /* 0x00000019080a7210 */ /* 0x000fc60007f1e0ff */
[----:B------:R-:W2:Y:S02]  /*0330*/  LDG.E R26, desc[UR10][R26.64] ;  /* 0x0000000a1a1a7981 */ /* 0x000ea4000c1e1900 */
[----:B------:R-:W-:Y:S02]  /*0340*/  IMAD.X R11, R9, 0x1, R23, P0 ;  /* 0x00000001090b7824 */ /* 0x000fe400000e0617 */
[----:B------:R0:W3:Y:S04]  /*0350*/  LDG.E R24, desc[UR10][R8.64] ;  /* 0x0000000a08187981 */ /* 0x0000e8000c1e1900 */
[----:B------:R-:W3:Y:S04]  /*0360*/  LDG.E R29, desc[UR10][R4.64+-0xc] ;  /* 0xfffff40a041d7981 */ /* 0x000ee8000c1e1900 */
[----:B------:R1:W4:Y:S04]  /*0370*/  LDG.E R13, desc[UR10][R10.64] ;  /* 0x0000000a0a0d7981 */ /* 0x000328000c1e1900 */
[----:B------:R-:W4:Y:S01]  /*0380*/  LDG.E R12, desc[UR10][R4.64+-0x8] ;  /* 0xfffff80a040c7981 */ /* 0x000f22000c1e1900 */
[----:B------:R-:W-:-:S03]  /*0390*/  IADD3 R14, P0, PT, R10, R25, RZ ;  /* 0x000000190a0e7210 */ /* 0x000fc60007f1e0ff */
[----:B------:R-:W5:Y:S02]  /*03a0*/  LDG.E R27, desc[UR10][R4.64+-0x4] ;  /* 0xfffffc0a041b7981 */ /* 0x000f64000c1e1900 */
[----:B------:R-:W-:Y:S01]  /*03b0*/  IMAD.X R15, R11, 0x1, R23, P0 ;  /* 0x000000010b0f7824 */ /* 0x000fe200000e0617 */
[----:B------:R-:W-:-:S04]  /*03c0*/  IADD3 R6, P0, PT, R14, R25, RZ ;  /* 0x000000190e067210 */ /* 0x000fc80007f1e0ff */
[----:B------:R-:W5:Y:S01]  /*03d0*/  LDG.E R14, desc[UR10][R14.64] ;  /* 0x0000000a0e0e7981 */ /* 0x000f62000c1e1900 */
[----:B--2---:R-:W-:Y:S01]  /*03e0*/  FFMA R26, R28, R26, R7 ;  /* 0x0000001a1c1a7223 */ /* 0x004fe20000000007 */
[----:B------:R-:W-:Y:S01]  /*03f0*/  IMAD.X R7, R15, 0x1, R23, P0 ;  /* 0x000000010f077824 */ /* 0x000fe200000e0617 */
[----:B0-----:R-:W-:Y:S01]  /*0400*/  IADD3 R8, P0, PT, R6, R25, RZ ;  /* 0x0000001906087210 */ /* 0x001fe20007f1e0ff */
[----:B------:R-:W2:Y:S03]  /*0410*/  LDG.E R15, desc[UR10][R4.64+0x4] ;  /* 0x0000040a040f7981 */ /* 0x000ea6000c1e1900 */
[----:B------:R-:W-:Y:S01]  /*0420*/  IADD3.X R9, PT, PT, R7, R23, RZ, P0, !PT ;  /* 0x0000001707097210 */ /* 0x000fe200007fe4ff */
[----:B------:R-:W2:Y:S01]  /*0430*/  LDG.E R6, desc[UR10][R6.64] ;  /* 0x0000000a06067981 */ /* 0x000ea2000c1e1900 */
[----:B---3--:R-:W-:Y:S01]  /*0440*/  FFMA R29, R29, R24, R26 ;  /* 0x000000181d1d7223 */ /* 0x008fe2000000001a */
[----:B-1----:R-:W-:-:S02]  /*0450*/  IADD3 R10, P0, PT, R8, R25, RZ ;  /* 0x00000019080a7210 */ /* 0x002fc40007f1e0ff */
[----:B------:R-:W3:Y:S03]  /*0460*/  LDG.E R8, desc[UR10][R8.64] ;  /* 0x0000000a08087981 */ /* 0x000ee6000c1e1900 */
[----:B------:R-:W-:Y:S01]  /*0470*/  IMAD.X R11, R9, 0x1, R23, P0 ;  /* 0x00000001090b7824 */ /* 0x000fe200000e0617 */
[----:B------:R-:W3:Y:S01]  /*0480*/  LDG.E R26, desc[UR10][R4.64+0x8] ;  /* 0x0000080a041a7981 */ /* 0x000ee2000c1e1900 */
[----:B----4-:R-:W-:Y:S01]  /*0490*/  FFMA R24, R12, R13, R29 ;  /* 0x0000000d0c187223 */ /* 0x010fe2000000001d */
[----:B------:R-:W-:Y:S02]  /*04a0*/  IADD3 R12, P0, PT, R10, R25, RZ ;  /* 0x000000190a0c7210 */ /* 0x000fe40007f1e0ff */
[----:B------:R-:W2:Y:S03]  /*04b0*/  LDG.E R29, desc[UR10][R4.64] ;  /* 0x0000000a041d7981 */ /* 0x000ea6000c1e1900 */
[----:B------:R-:W-:Y:S01]  /*04c0*/  IMAD.X R13, R11, 0x1, R23, P0 ;  /* 0x000000010b0d7824 */ /* 0x000fe200000e0617 */
[----:B------:R-:W4:Y:S04]  /*04d0*/  LDG.E R10, desc[UR10][R10.64] ;  /* 0x0000000a0a0a7981 */ /* 0x000f28000c1e1900 */
[----:B------:R-:W4:Y:S04]  /*04e0*/  LDG.E R12, desc[UR10][R12.64] ;  /* 0x0000000a0c0c7981 */ /* 0x000f28000c1e1900 */
[----:B------:R0:W4:Y:S01]  /*04f0*/  LDG.E R7, desc[UR10][R4.64+0xc] ;  /* 0x00000c0a04077981 */ /* 0x000122000c1e1900 */
[----:B------:R-:W-:Y:S01]  /*0500*/  UIADD3 UR6, UP0, UPT, UR6, -0x8, URZ ;  /* 0xfffffff806067890 */ /* 0x000fe2000ff1e0ff */
[----:B-----5:R-:W-:-:S03]  /*0510*/  FFMA R14, R27, R14, R24 ;  /* 0x0000000e1b0e7223 */ /* 0x020fc60000000018 */
[----:B------:R-:W-:Y:S02]  /*0520*/  UIADD3.X UR7, UPT, UPT, UR7, -0x1, URZ, UP0, !UPT ;  /* 0xffffffff07077890 */ /* 0x000fe400087fe4ff */
[----:B------:R-:W-:-:S04]  /*0530*/  UISETP.NE.U32.AND UP0, UPT, UR6, URZ, UPT ;  /* 0x000000ff0600728c */ /* 0x000fc8000bf05070 */
[----:B------:R-:W-:Y:S01]  /*0540*/  UISETP.NE.AND.EX UP0, UPT, UR7, URZ, UPT, UP0 ;  /* 0x000000ff0700728c */ /* 0x000fe2000bf05300 */
[----:B------:R-:W-:-:S04]  /*0550*/  LEA R20, P0, R17, R20, 0x5 ;  /* 0x0000001411147211 */ /* 0x000fc800078028ff */
[----:B------:R-:W-:Y:S01]  /*0560*/  IADD3.X R19, PT, PT, R19, R22, RZ, P0, !PT ;  /* 0x0000001613137210 */ /* 0x000fe200007fe4ff */
[----:B--2---:R-:W-:-:S04]  /*0570*/  FFMA R6, R29, R6, R14 ;  /* 0x000000061d067223 */ /* 0x004fc8000000000e */
[----:B---3--:R-:W-:Y:S01]  /*0580*/  FFMA R15, R15, R8, R6 ;  /* 0x000000080f0f7223 */ /* 0x008fe20000000006 */
[----:B------:R-:W-:-:S03]  /*0590*/  IADD3 R6, P1, PT, R4, 0x20, RZ ;  /* 0x0000002004067810 */ /* 0x000fc60007f3e0ff */
[----:B----4-:R-:W-:Y:S02]  /*05a0*/  FFMA R10, R26, R10, R15 ;  /* 0x0000000a1a0a7223 */ /* 0x010fe4000000000f */
[----:B0-----:R-:W-:Y:S02]  /*05b0*/  IMAD.X R5, RZ, RZ, R5, P1 ;  /* 0x000000ffff057224 */ /* 0x001fe400008e0605 */
[----:B------:R-:W-:Y:S01]  /*05c0*/  FFMA R7, R7, R12, R10 ;  /* 0x0000000c07077223 */ /* 0x000fe2000000000a */
[----:B------:R-:W-:Y:S06]  /*05d0*/  BRA.U UP0, `(.L_x_10) ;  /* 0xfffffffd00387547 */ /* 0x000fec000b83ffff */
.L_x_9:
[----:B------:R-:W-:Y:S05]  /*05e0*/  BRA.U !UP1, `(.L_x_8) ;  /* 0x0000000509547547 */ /* 0x000fea000b800000 */
[----:B------:R-:W-:Y:S02]  /*05f0*/  ULOP3.LUT UR6, UR8, 0x7, URZ, 0xc0, !UPT ;  /* 0x0000000708067892 */ /* 0x000fe4000f8ec0ff */
[----:B------:R-:W-:Y:S02]  /*0600*/  ULOP3.LUT UP1, UR7, UR8, 0x3, URZ, 0xc0, !UPT ;  /* 0x0000000308077892 */ /* 0x000fe4000f82c0ff */
[----:B------:R-:W-:-:S04]  /*0610*/  UIADD3 UR6, UP0, UPT, UR6, -0x1, URZ ;  /* 0xffffffff06067890 */ /* 0x000fc8000ff1e0ff */
[----:B------:R-:W-:Y:S02]  /*0620*/  UIADD3.X UR9, UPT, UPT, URZ, -0x1, URZ, UP0, !UPT ;  /* 0xffffffffff097890 */ /* 0x000fe400087fe4ff */
[----:B------:R-:W-:-:S04]  /*0630*/  UISETP.GE.U32.AND UP0, UPT, UR6, 0x3, UPT ;  /* 0x000000030600788c */ /* 0x000fc8000bf06070 */
[----:B------:R-:W-:-:S09]  /*0640*/  UISETP.GE.U32.AND.EX UP0, UPT, UR9, URZ, UPT, UP0 ;  /* 0x000000ff0900728c */ /* 0x000fd2000bf06100 */
[----:B------:R-:W-:Y:S05]  /*0650*/  BRA.U !UP0, `(.L_x_11) ;  /* 0x0000000108847547 */ /* 0x000fea000b800000 */
[----:B------:R-:W0:Y:S01]  /*0660*/  LDCU.128 UR12, c[0x0][0x380] ;  /* 0x00007000ff0c77ac */ /* 0x000e220008000c00 */
[C---:B------:R-:W-:Y:S01]  /*0670*/  IMAD R5, R17.reuse, UR5, RZ ;  /* 0x0000000511057c24 */ /* 0x040fe2000f8e02ff */
[----:B------:R-:W-:Y:S01]  /*0680*/  IADD3 R6, P0, PT, R16, UR4, RZ ;  /* 0x0000000410067c10 */ /* 0x000fe2000ff1e0ff */
[----:B------:R-:W-:-:S04]  /*0690*/  IMAD.WIDE.U32 R8, R17, UR4, R2 ;  /* 0x0000000411087c25 */ /* 0x000fc8000f8e0002 */
[----:B------:R-:W-:Y:S02]  /*06a0*/  IMAD R5, R18, UR4, R5 ;  /* 0x0000000412057c24 */ /* 0x000fe4000f8e0205 */
[----:B------:R-:W-:Y:S02]  /*06b0*/  IMAD.SHL.U32 R11, R17, 0x4, RZ ;  /* 0x00000004110b7824 */ /* 0x000fe400078e00ff */
[----:B------:R-:W-:Y:S01]  /*06c0*/  IMAD.IADD R5, R9, 0x1, R5 ;  /* 0x0000000109057824 */ /* 0x000fe200078e0205 */
[----:B------:R-:W-:Y:S02]  /*06d0*/  IADD3.X R9, PT, PT, R21, UR5, RZ, P0, !PT ;  /* 0x0000000515097c10 */ /* 0x000fe400087fe4ff */
[----:B0-----:R-:W-:Y:S02]  /*06e0*/  LEA R12, P2, R8, UR14, 0x2 ;  /* 0x0000000e080c7c11 */ /* 0x001fe4000f8410ff */
[----:B------:R-:W-:Y:S02]  /*06f0*/  LEA R4, P1, R6, UR12, 0x2 ;  /* 0x0000000c06047c11 */ /* 0x000fe4000f8210ff */
[----:B------:R-:W-:-:S02]  /*0700*/  LEA.HI.X R13, R8, UR15, R5, 0x2, P2 ;  /* 0x0000000f080d7c11 */ /* 0x000fc400090f1405 */
[----:B------:R-:W-:Y:S02]  /*0710*/  LEA.HI.X R5, R6, UR13, R9, 0x2, P1 ;  /* 0x0000000d06057c11 */ /* 0x000fe400088f1409 */
[-C--:B------:R-:W-:Y:S02]  /*0720*/  IADD3 R14, P0, PT, R12, R11.reuse, RZ ;  /* 0x0000000b0c0e7210 */ /* 0x080fe40007f1e0ff */
[----:B------:R-:W-:Y:S01]  /*0730*/  SHF.L.U64.HI R9, R17, 0x2, R18 ;  /* 0x0000000211097819 */ /* 0x000fe20000010212 */
[----:B------:R-:W2:Y:S01]  /*0740*/  LDG.E R12, desc[UR10][R12.64] ;  /* 0x0000000a0c0c7981 */ /* 0x000ea2000c1e1900 */
[----:B------:R-:W-:-:S03]  /*0750*/  IADD3 R10, P1, PT, R14, R11, RZ ;  /* 0x0000000b0e0a7210 */ /* 0x000fc60007f3e0ff */
[----:B------:R-:W-:Y:S01]  /*0760*/  IMAD.X R15, R13, 0x1, R9, P0 ;  /* 0x000000010d0f7824 */ /* 0x000fe200000e0609 */
[----:B------:R-:W2:Y:S01]  /*0770*/  LDG.E R6, desc[UR10][R4.64] ;  /* 0x0000000a04067981 */ /* 0x000ea2000c1e1900 */
[----:B------:R-:W-:-:S03]  /*0780*/  IADD3 R8, P0, PT, R10, R11, RZ ;  /* 0x0000000b0a087210 */ /* 0x000fc60007f1e0ff */
[----:B------:R-:W-:Y:S01]  /*0790*/  IADD3.X R11, PT, PT, R15, R9, RZ, P1, !PT ;  /* 0x000000090f0b7210 */ /* 0x000fe20000ffe4ff */
[----:B------:R-:W3:Y:S04]  /*07a0*/  LDG.E R14, desc[UR10][R14.64] ;  /* 0x0000000a0e0e7981 */ /* 0x000ee8000c1e1900 */
[----:B------:R-:W3:Y:S01]  /*07b0*/  LDG.E R19, desc[UR10][R4.64+0x4] ;  /* 0x0000040a04137981 */ /* 0x000ee2000c1e1900 */
[----:B------:R-:W-:-:S03]  /*07c0*/  IMAD.X R9, R11, 0x1, R9, P0 ;  /* 0x000000010b097824 */ /* 0x000fc600000e0609 */
[----:B------:R-:W4:Y:S04]  /*07d0*/  LDG.E R10, desc[UR10][R10.64] ;  /* 0x0000000a0a0a7981 */ /* 0x000f28000c1e1900 */
[----:B------:R-:W4:Y:S04]  /*07e0*/  LDG.E R23, desc[UR10][R4.64+0x8] ;  /* 0x0000080a04177981 */ /* 0x000f28000c1e1900 */
[----:B------:R-:W5:Y:S04]  /*07f0*/  LDG.E R13, desc[UR10][R4.64+0xc] ;  /* 0x00000c0a040d7981 */ /* 0x000f68000c1e1900 */
[----:B------:R-:W5:Y:S01]  /*0800*/  LDG.E R8, desc[UR10][R8.64] ;  /* 0x0000000a08087981 */ /* 0x000f62000c1e1900 */
[----:B------:R-:W-:-:S04]  /*0810*/  UIADD3 UR4, UP0, UPT, UR4, 0x4, URZ ;  /* 0x0000000404047890 */ /* 0x000fc8000ff1e0ff */
[----:B------:R-:W-:Y:S01]  /*0820*/  UIADD3.X UR5, UPT, UPT, URZ, UR5, URZ, UP0, !UPT ;  /* 0x00000005ff057290 */ /* 0x000fe200087fe4ff */
[----:B--2---:R-:W-:-:S04]  /*0830*/  FFMA R6, R6, R12, R7 ;  /* 0x0000000c06067223 */ /* 0x004fc80000000007 */
[----:B---3--:R-:W-:-:S04]  /*0840*/  FFMA R6, R19, R14, R6 ;  /* 0x0000000e13067223 */ /* 0x008fc80000000006 */
[----:B----4-:R-:W-:-:S04]  /*0850*/  FFMA R6, R23, R10, R6 ;  /* 0x0000000a17067223 */ /* 0x010fc80000000006 */
[----:B-----5:R-:W-:-:S07]  /*0860*/  FFMA R7, R13, R8, R6 ;  /* 0x000000080d077223 */ /* 0x020fce0000000006 */
.L_x_11:
[----:B------:R-:W-:Y:S05]  /*0870*/  BRA.U !UP1, `(.L_x_8) ;  /* 0x0000000109b07547 */ /* 0x000fea000b800000 */
[----:B------:R-:W-:Y:S02]  /*0880*/  UISETP.NE.AND UP1, UPT, UR7, 0x1, UPT ;  /* 0x000000010700788c */ /* 0x000fe4000bf25270 */
[----:B------:R-:W-:-:S04]  /*0890*/  ULOP3.LUT UR6, UR8, 0x1, URZ, 0xc0, !UPT ;  /* 0x0000000108067892 */ /* 0x000fc8000f8ec0ff */
[----:B------:R-:W-:-:S03]  /*08a0*/  UISETP.NE.U32.AND UP0, UPT, UR6, 0x1, UPT ;  /* 0x000000010600788c */ /* 0x000fc6000bf05070 */
[----:B------:R-:W-:Y:S08]  /*08b0*/  BRA.U !UP1, `(.L_x_12) ;  /* 0x00000001095c7547 */ /* 0x000ff0000b800000 */
[----:B------:R-:W0:Y:S01]  /*08c0*/  LDCU.128 UR12, c[0x0][0x380] ;  /* 0x00007000ff0c77ac */ /* 0x000e220008000c00 */
[----:B------:R-:W-:Y:S01]  /*08d0*/  MOV R11, R3 ;  /* 0x00000003000b7202 */ /* 0x000fe20000000f00 */
[----:B------:R-:W-:Y:S01]  /*08e0*/  IMAD R9, R17, UR5, RZ ;  /* 0x0000000511097c24 */ /* 0x000fe2000f8e02ff */
[----:B------:R-:W-:Y:S01]  /*08f0*/  IADD3 R5, P0, PT, R16, UR4, RZ ;  /* 0x0000000410057c10 */ /* 0x000fe2000ff1e0ff */
[----:B------:R-:W-:Y:S02]  /*0900*/  IMAD.MOV.U32 R10, RZ, RZ, R2 ;  /* 0x000000ffff0a7224 */ /* 0x000fe400078e0002 */
[----:B------:R-:W-:Y:S01]  /*0910*/  IMAD R9, R18, UR4, R9 ;  /* 0x0000000412097c24 */ /* 0x000fe2000f8e0209 */
[----:B------:R-:W-:Y:S01]  /*0920*/  IADD3.X R6, PT, PT, R21, UR5, RZ, P0, !PT ;  /* 0x0000000515067c10 */ /* 0x000fe200087fe4ff */
[----:B------:R-:W-:-:S04]  /*0930*/  IMAD.WIDE.U32 R10, R17, UR4, R10 ;  /* 0x00000004110a7c25 */ /* 0x000fc8000f8e000a */
[----:B------:R-:W-:Y:S01]  /*0940*/  IMAD.IADD R9, R11, 0x1, R9 ;  /* 0x000000010b097824 */ /* 0x000fe200078e0209 */
[C---:B0-----:R-:W-:Y:S02]  /*0950*/  LEA R8, P0, R10.reuse, UR14, 0x2 ;  /* 0x0000000e0a087c11 */ /* 0x041fe4000f8010ff */
[C---:B------:R-:W-:Y:S02]  /*0960*/  LEA R4, P1, R5.reuse, UR12, 0x2 ;  /* 0x0000000c05047c11 */ /* 0x040fe4000f8210ff */
[----:B------:R-:W-:Y:S02]  /*0970*/  LEA.HI.X R9, R10, UR15, R9, 0x2, P0 ;  /* 0x0000000f0a097c11 */ /* 0x000fe400080f1409 */
[----:B------:R-:W-:Y:S02]  /*0980*/  LEA.HI.X R5, R5, UR13, R6, 0x2, P1 ;  /* 0x0000000d05057c11 */ /* 0x000fe400088f1406 */
[C---:B------:R-:W-:Y:S02]  /*0990*/  LEA R10, P0, R17.reuse, R8, 0x2 ;  /* 0x00000008110a7211 */ /* 0x040fe400078010ff */
[----:B------:R-:W2:Y:S02]  /*09a0*/  LDG.E R8, desc[UR10][R8.64] ;  /* 0x0000000a08087981 */ /* 0x000ea4000c1e1900 */
[----:B------:R-:W-:-:S02]  /*09b0*/  LEA.HI.X R11, R17, R9, R18, 0x2, P0 ;  /* 0x00000009110b7211 */ /* 0x000fc400000f1412 */
[----:B------:R-:W2:Y:S04]  /*09c0*/  LDG.E R6, desc[UR10][R4.64] ;  /* 0x0000000a04067981 */ /* 0x000ea8000c1e1900 */
[----:B------:R-:W3:Y:S04]  /*09d0*/  LDG.E R12, desc[UR10][R4.64+0x4] ;  /* 0x0000040a040c7981 */ /* 0x000ee8000c1e1900 */
[----:B------:R-:W3:Y:S01]  /*09e0*/  LDG.E R10, desc[UR10][R10.64] ;  /* 0x0000000a0a0a7981 */ /* 0x000ee2000c1e1900 */
[----:B------:R-:W-:-:S04]  /*09f0*/  UIADD3 UR4, UP1, UPT, UR4, 0x2, URZ ;  /* 0x0000000204047890 */ /* 0x000fc8000ff3e0ff */
[----:B------:R-:W-:Y:S01]  /*0a00*/  UIADD3.X UR5, UPT, UPT, URZ, UR5, URZ, UP1, !UPT ;  /* 0x00000005ff057290 */ /* 0x000fe20008ffe4ff */
[----:B--2---:R-:W-:-:S04]  /*0a10*/  FFMA R7, R6, R8, R7 ;  /* 0x0000000806077223 */ /* 0x004fc80000000007 */
[----:B---3--:R-:W-:-:S07]  /*0a20*/  FFMA R7, R12, R10, R7 ;  /* 0x0000000a0c077223 */ /* 0x008fce0000000007 */
.L_x_12:
[----:B------:R-:W-:Y:S05]  /*0a30*/  BRA.U UP0, `(.L_x_8) ;  /* 0x0000000100407547 */ /* 0x000fea000b800000 */
        /* <DEDUP_REMOVED lines=9> */
[----:B0-----:R-:W-:Y:S02]  /*0ad0*/  LEA R4, P1, R16, UR12, 0x2 ;  /* 0x0000000c10047c11 */ /* 0x001fe4000f8210ff */
[----:B------:R-:W-:Y:S02]  /*0ae0*/  LEA R10, P0, R8, UR14, 0x2 ;  /* 0x0000000e080a7c11 */ /* 0x000fe4000f8010ff */
[----:B------:R-:W-:Y:S02]  /*0af0*/  LEA.HI.X R5, R16, UR13, R21, 0x2, P1 ;  /* 0x0000000d10057c11 */ /* 0x000fe400088f1415 */
[----:B------:R-:W-:-:S03]  /*0b00*/  LEA.HI.X R11, R8, UR15, R9, 0x2, P0 ;  /* 0x0000000f080b7c11 */ /* 0x000fc600080f1409 */
[----:B------:R-:W2:Y:S04]  /*0b10*/  LDG.E R4, desc[UR10][R4.64] ;  /* 0x0000000a04047981 */ /* 0x000ea8000c1e1900 */
[----:B------:R-:W2:Y:S02]  /*0b20*/  LDG.E R10, desc[UR10][R10.64] ;  /* 0x0000000a0a0a7981 */ /* 0x000ea4000c1e1900 */
[----:B--2---:R-:W-:-:S07]  /*0b30*/  FFMA R7, R4, R10, R7 ;  /* 0x0000000a04077223 */ /* 0x004fce0000000007 */
.L_x_8:
[----:B------:R-:W0:Y:S01]  /*0b40*/  LDC.64 R4, c[0x0][0x390] ;  /* 0x0000e400ff047b82 */ /* 0x000e220000000a00 */
[----:B------:R-:W-:-:S04]  /*0b50*/  IMAD R3, R0, R17, R2 ;  /* 0x0000001100037224 */ /* 0x000fc800078e0202 */
[----:B0-----:R-:W-:-:S05]  /*0b60*/  IMAD.WIDE R2, R3, 0x4, R4 ;  /* 0x0000000403027825 */ /* 0x001fca00078e0204 */
[----:B------:R-:W-:Y:S01]  /*0b70*/  STG.E desc[UR10][R2.64], R7 ;  /* 0x0000000702007986 */ /* 0x000fe2000c10190a */
[----:B------:R-:W-:Y:S05]  /*0b80*/  EXIT ;  /* 0x000000000000794d */ /* 0x000fea0003800000 */
.L_x_13:
        /* <DEDUP_REMOVED lines=15> */
.L_x_16:


//--------------------- .nv.shared._Z42matrix_multiplication_kernel_double_bufferPKfS0_Pfiii --------------------------
	.section	.nv.shared._Z42matrix_multiplication_kernel_double_bufferPKfS0_Pfiii,"aw",@nobits
	.sectionflags	@""
	.align	4
.nv.shared._Z42matrix_multiplication_kernel_double_bufferPKfS0_Pfiii:
	.zero		33792


//--------------------- .nv.shared.reserved.0     --------------------------
	.section	.nv.shared.reserved.0,"aw",@nobits
	.weak		__nv_reservedSMEM_offset_0_alias
	.size		__nv_reservedSMEM_offset_0_alias, 0, 64
	.other		__nv_reservedSMEM_offset_0_alias,@"STO_CUDA_RESERVED_SHARED STV_DEFAULT"
__nv_reservedSMEM_offset_0_alias:
	.zero		0
	.zero		64


//--------------------- .nv.shared._Z35matrix_multiplication_kernel_slicedPKfS0_Pfiii --------------------------
	.section	.nv.shared._Z35matrix_multiplication_kernel_slicedPKfS0_Pfiii,"aw",@nobits
	.sectionflags	@""
	.align	4
.nv.shared._Z35matrix_multiplication_kernel_slicedPKfS0_Pfiii:
	.zero		3072


//--------------------- .nv.constant0._Z42matrix_multiplication_kernel_double_bufferPKfS0_Pfiii --------------------------
	.section	.nv.constant0._Z42matrix_multiplication_kernel_double_bufferPKfS0_Pfiii,"a",@progbits
	.sectionflags	@""
	.align	4
.nv.constant0._Z42matrix_multiplication_kernel_double_bufferPKfS0_Pfiii:
	.zero		932


//--------------------- .nv.constant0._Z35matrix_multiplication_kernel_slicedPKfS0_Pfiii --------------------------
	.section	.nv.constant0._Z35matrix_multiplication_kernel_slicedPKfS0_Pfiii,"a",@progbits
	.sectionflags	@""
	.align	4
.nv.constant0._Z35matrix_multiplication_kernel_slicedPKfS0_Pfiii:
	.zero		932


//--------------------- .nv.constant0._Z28matrix_multiplication_kernelPKfS0_Pfiii --------------------------
	.section	.nv.constant0._Z28matrix_multiplication_kernelPKfS0_Pfiii,"a",@progbits
	.sectionflags	@""
	.align	4
.nv.constant0._Z28matrix_multiplication_kernelPKfS0_Pfiii:
	.zero		932


//--------------------- SYMBOLS --------------------------

	.type		.nv.reservedSmem.offset0,@object
	.size		.nv.reservedSmem.offset0,0x4
	.type		.nv.reservedSmem.cap,@object
	.size		.nv.reservedSmem.cap,0x4
